// auto-generated by cutlass_sweep.gemm — config: {"arch": "sm_90", "cluster_m": 1, "cluster_n": 1, "dtype": "int8", "dtype_b": "int8", "layout": "nt", "stages": 0, "tile_k": 64, "tile_m": 128, "tile_n": 128}
#include "cutlass/cutlass.h"
#include "cutlass/gemm/collective/collective_builder.hpp"
#include "cutlass/gemm/device/gemm_universal_adapter.h"
#include "cutlass/gemm/kernel/gemm_universal.hpp"
#include "cutlass/epilogue/collective/collective_builder.hpp"

using ElemA = int8_t;
using ElemB = int8_t;
using ElemCD = int8_t;
using Acc  = int32_t;
using TileShape    = cute::Shape<cute::_128, cute::_128, cute::_64>;
using ClusterShape = cute::Shape<cute::_1, cute::_1, cute::_1>;

using CollectiveEpilogue = typename cutlass::epilogue::collective::CollectiveBuilder<
    cutlass::arch::Sm90, cutlass::arch::OpClassTensorOp,
    TileShape, ClusterShape,
    cutlass::epilogue::collective::EpilogueTileAuto,
    Acc, Acc,
    ElemCD, cutlass::layout::RowMajor, 128 / cutlass::sizeof_bits<ElemCD>::value,
    ElemCD, cutlass::layout::RowMajor, 128 / cutlass::sizeof_bits<ElemCD>::value,
    cutlass::epilogue::collective::EpilogueScheduleAuto
  >::CollectiveOp;

using CollectiveMainloop = typename cutlass::gemm::collective::CollectiveBuilder<
    cutlass::arch::Sm90, cutlass::arch::OpClassTensorOp,
    ElemA, cutlass::layout::RowMajor, 128 / cutlass::sizeof_bits<ElemA>::value,
    ElemB, cutlass::layout::ColumnMajor, 128 / cutlass::sizeof_bits<ElemB>::value,
    Acc,
    TileShape, ClusterShape,
    cutlass::gemm::collective::StageCountAutoCarveout<static_cast<int>(sizeof(typename CollectiveEpilogue::SharedStorage))>,
    cutlass::gemm::collective::KernelScheduleAuto
  >::CollectiveOp;

using GemmKernel = cutlass::gemm::kernel::GemmUniversal<
    cute::Shape<int,int,int,int>,
    CollectiveMainloop,
    CollectiveEpilogue
>;
using Gemm = cutlass::gemm::device::GemmUniversalAdapter<GemmKernel>;

// Force the device kernel symbol into the cubin without needing a host main.
auto* _anchor = &cutlass::device_kernel<GemmKernel>;


// ===== COMPILED SASS (sm_90a) =====

	.target	sm_90a

	.elftype	@"ET_EXEC"


//--------------------- .note.nv.tkinfo           --------------------------
	.section	.note.nv.tkinfo,"",@"SHT_NOTE"
	.sectionflags	@"SHF_NOTE_NV_TKINFO"
	.tkinfo
        /*0018*/ 	.word	0x00000002
        /*0030*/ 	.string	""
        /*0030*/ 	.string	"ptxas"
        /*0030*/ 	.string	"Cuda compilation tools, release 13.0, V13.0.88"
        /*0030*/ 	.string	"Build cuda_13.0.r13.0/compiler.36424714_0"
        /*0030*/ 	.string	"-arch sm_90a -m 64 "



//--------------------- .note.nv.cuinfo           --------------------------
	.section	.note.nv.cuinfo,"",@"SHT_NOTE"
	.sectionflags	@"SHF_NOTE_NV_CUINFO"
        /*0018*/ 	.short	0x0002
        /*001a*/ 	.short	0x005a
        /*001c*/ 	.short	0x0082
	.zero		2


//--------------------- .nv.info                  --------------------------
	.section	.nv.info,"",@"SHT_CUDA_INFO"
	.align	4


	//----- nvinfo : EIATTR_REGCOUNT
	.align		4
        /*0000*/ 	.byte	0x04, 0x2f
        /*0002*/ 	.short	(.L_15 - .L_14)
	.align		4
.L_14:
        /*0004*/ 	.word	index@(_ZN7cutlass13device_kernelINS_4gemm6kernel13GemmUniversalIN4cute5tupleIJiiiiEEENS1_10collective13CollectiveMmaINS1_34MainloopSm90TmaGmmaWarpSpecializedILi14ENS5_IJNS4_1CILi1EEESB_SB_EEENS1_35KernelTmaWarpSpecializedCooperativeEEENS5_IJNSA_ILi128EEESF_NSA_ILi64EEEEEEaNS5_IJlSB_lEEEaSI_NS4_8TiledMMAINS4_8MMA_AtomIJNS4_4SM904GMMA27MMA_64x128x32_S32S8S8_SS_TNEEEENS4_6LayoutINS5_IJNSA_ILi2EEESB_SB_EEENS5_IJSB_NSA_ILi0EEESS_EEEEENS5_IJNS4_10UnderscoreESV_SV_EEEEENS4_13SM90_TMA_LOADENS4_14ComposedLayoutINS4_7SwizzleILi2ELi4ELi3EEENS4_18smem_ptr_flag_bitsILi8EEENSP_INS5_IJNSA_ILi8EEESG_EEENS5_IJSG_SB_EEEEEEEvNS4_8identityESY_S18_vS19_EENS_8epilogue10collective6detail29Sm90TmaWarpSpecializedAdapterINS1C_15DefaultEpilogueIaSI_SI_NS1B_6thread17LinearCombinationIaLi1EiiLNS1G_9ScaleType4KindE0ELNS_15FloatRoundStyleE2EaEENS1_15EpilogueDefaultEEEEEvvEEEEvNT_6ParamsE)
        /*0008*/ 	.word	0x000000a8


	//----- nvinfo : EIATTR_FRAME_SIZE
	.align		4
.L_15:
        /*000c*/ 	.byte	0x04, 0x11
        /*000e*/ 	.short	(.L_17 - .L_16)
	.align		4
.L_16:
        /*0010*/ 	.word	index@(_ZN7cutlass13device_kernelINS_4gemm6kernel13GemmUniversalIN4cute5tupleIJiiiiEEENS1_10collective13CollectiveMmaINS1_34MainloopSm90TmaGmmaWarpSpecializedILi14ENS5_IJNS4_1CILi1EEESB_SB_EEENS1_35KernelTmaWarpSpecializedCooperativeEEENS5_IJNSA_ILi128EEESF_NSA_ILi64EEEEEEaNS5_IJlSB_lEEEaSI_NS4_8TiledMMAINS4_8MMA_AtomIJNS4_4SM904GMMA27MMA_64x128x32_S32S8S8_SS_TNEEEENS4_6LayoutINS5_IJNSA_ILi2EEESB_SB_EEENS5_IJSB_NSA_ILi0EEESS_EEEEENS5_IJNS4_10UnderscoreESV_SV_EEEEENS4_13SM90_TMA_LOADENS4_14ComposedLayoutINS4_7SwizzleILi2ELi4ELi3EEENS4_18smem_ptr_flag_bitsILi8EEENSP_INS5_IJNSA_ILi8EEESG_EEENS5_IJSG_SB_EEEEEEEvNS4_8identityESY_S18_vS19_EENS_8epilogue10collective6detail29Sm90TmaWarpSpecializedAdapterINS1C_15DefaultEpilogueIaSI_SI_NS1B_6thread17LinearCombinationIaLi1EiiLNS1G_9ScaleType4KindE0ELNS_15FloatRoundStyleE2EaEENS1_15EpilogueDefaultEEEEEvvEEEEvNT_6ParamsE)
        /*0014*/ 	.word	0x00000000


	//----- nvinfo : EIATTR_MIN_STACK_SIZE
	.align		4
.L_17:
        /*0018*/ 	.byte	0x04, 0x12
        /*001a*/ 	.short	(.L_19 - .L_18)
	.align		4
.L_18:
        /*001c*/ 	.word	index@(_ZN7cutlass13device_kernelINS_4gemm6kernel13GemmUniversalIN4cute5tupleIJiiiiEEENS1_10collective13CollectiveMmaINS1_34MainloopSm90TmaGmmaWarpSpecializedILi14ENS5_IJNS4_1CILi1EEESB_SB_EEENS1_35KernelTmaWarpSpecializedCooperativeEEENS5_IJNSA_ILi128EEESF_NSA_ILi64EEEEEEaNS5_IJlSB_lEEEaSI_NS4_8TiledMMAINS4_8MMA_AtomIJNS4_4SM904GMMA27MMA_64x128x32_S32S8S8_SS_TNEEEENS4_6LayoutINS5_IJNSA_ILi2EEESB_SB_EEENS5_IJSB_NSA_ILi0EEESS_EEEEENS5_IJNS4_10UnderscoreESV_SV_EEEEENS4_13SM90_TMA_LOADENS4_14ComposedLayoutINS4_7SwizzleILi2ELi4ELi3EEENS4_18smem_ptr_flag_bitsILi8EEENSP_INS5_IJNSA_ILi8EEESG_EEENS5_IJSG_SB_EEEEEEEvNS4_8identityESY_S18_vS19_EENS_8epilogue10collective6detail29Sm90TmaWarpSpecializedAdapterINS1C_15DefaultEpilogueIaSI_SI_NS1B_6thread17LinearCombinationIaLi1EiiLNS1G_9ScaleType4KindE0ELNS_15FloatRoundStyleE2EaEENS1_15EpilogueDefaultEEEEEvvEEEEvNT_6ParamsE)
        /*0020*/ 	.word	0x00000000
.L_19:


//--------------------- .nv.compat                --------------------------
	.section	.nv.compat,"",@"SHT_CUDA_COMPAT_INFO"
	.align	4
        /*0000*/ 	.byte	0x02, 0x09, 0x01, 0x00, 0x02, 0x02, 0x04, 0x00, 0x02, 0x05, 0x05, 0x00, 0x03, 0x07, 0x01, 0x01
        /*0010*/ 	.byte	0x02, 0x03, 0x01, 0x00, 0x02, 0x06, 0x01, 0x00, 0x04, 0x0b, 0x08, 0x00, 0x00, 0x00, 0x00, 0x00
        /*0020*/ 	.byte	0x00, 0x00, 0x00, 0x00


//--------------------- .nv.info._ZN7cutlass13device_kernelINS_4gemm6kernel13GemmUniversalIN4cute5tupleIJiiiiEEENS1_10collective13CollectiveMmaINS1_34MainloopSm90TmaGmmaWarpSpecializedILi14ENS5_IJNS4_1CILi1EEESB_SB_EEENS1_35KernelTmaWarpSpecializedCooperativeEEENS5_IJNSA_ILi128EEESF_NSA_ILi64EEEEEEaNS5_IJlSB_lEEEaSI_NS4_8TiledMMAINS4_8MMA_AtomIJNS4_4SM904GMMA27MMA_64x128x32_S32S8S8_SS_TNEEEENS4_6LayoutINS5_IJNSA_ILi2EEESB_SB_EEENS5_IJSB_NSA_ILi0EEESS_EEEEENS5_IJNS4_10UnderscoreESV_SV_EEEEENS4_13SM90_TMA_LOADENS4_14ComposedLayoutINS4_7SwizzleILi2ELi4ELi3EEENS4_18smem_ptr_flag_bitsILi8EEENSP_INS5_IJNSA_ILi8EEESG_EEENS5_IJSG_SB_EEEEEEEvNS4_8identityESY_S18_vS19_EENS_8epilogue10collective6detail29Sm90TmaWarpSpecializedAdapterINS1C_15DefaultEpilogueIaSI_SI_NS1B_6thread17LinearCombinationIaLi1EiiLNS1G_9ScaleType4KindE0ELNS_15FloatRoundStyleE2EaEENS1_15EpilogueDefaultEEEEEvvEEEEvNT_6ParamsE --------------------------
	.section	.nv.info._ZN7cutlass13device_kernelINS_4gemm6kernel13GemmUniversalIN4cute5tupleIJiiiiEEENS1_10collective13CollectiveMmaINS1_34MainloopSm90TmaGmmaWarpSpecializedILi14ENS5_IJNS4_1CILi1EEESB_SB_EEENS1_35KernelTmaWarpSpecializedCooperativeEEENS5_IJNSA_ILi128EEESF_NSA_ILi64EEEEEEaNS5_IJlSB_lEEEaSI_NS4_8TiledMMAINS4_8MMA_AtomIJNS4_4SM904GMMA27MMA_64x128x32_S32S8S8_SS_TNEEEENS4_6LayoutINS5_IJNSA_ILi2EEESB_SB_EEENS5_IJSB_NSA_ILi0EEESS_EEEEENS5_IJNS4_10UnderscoreESV_SV_EEEEENS4_13SM90_TMA_LOADENS4_14ComposedLayoutINS4_7SwizzleILi2ELi4ELi3EEENS4_18smem_ptr_flag_bitsILi8EEENSP_INS5_IJNSA_ILi8EEESG_EEENS5_IJSG_SB_EEEEEEEvNS4_8identityESY_S18_vS19_EENS_8epilogue10collective6detail29Sm90TmaWarpSpecializedAdapterINS1C_15DefaultEpilogueIaSI_SI_NS1B_6thread17LinearCombinationIaLi1EiiLNS1G_9ScaleType4KindE0ELNS_15FloatRoundStyleE2EaEENS1_15EpilogueDefaultEEEEEvvEEEEvNT_6ParamsE,"",@"SHT_CUDA_INFO"
	.sectionflags	@""
	.align	4


	//----- nvinfo : EIATTR_CUDA_API_VERSION
	.align		4
        /*0000*/ 	.byte	0x04, 0x37
        /*0002*/ 	.short	(.L_21 - .L_20)
.L_20:
        /*0004*/ 	.word	0x00000082


	//----- nvinfo : EIATTR_KPARAM_INFO
	.align		4
.L_21:
        /*0008*/ 	.byte	0x04, 0x17
        /*000a*/ 	.short	(.L_23 - .L_22)
.L_22:
        /*000c*/ 	.word	0x00000000
        /*0010*/ 	.short	0x0000
        /*0012*/ 	.short	0x0070
        /*0014*/ 	.byte	0x00, 0xf0, 0x01, 0x10


	//----- nvinfo : EIATTR_SPARSE_MMA_MASK
	.align		4
.L_23:
        /*0018*/ 	.byte	0x03, 0x50
        /*001a*/ 	.short	0x0000


	//----- nvinfo : EIATTR_MAXREG_COUNT
	.align		4
        /*001c*/ 	.byte	0x03, 0x1b
        /*001e*/ 	.short	0x00a8


	//----- nvinfo : EIATTR_NUM_BARRIERS
	.align		4
        /*0020*/ 	.byte	0x02, 0x4c
        /*0022*/ 	.byte	0x01
	.zero		1


	//----- nvinfo : EIATTR_EXTERNS
	.align		4
        /*0024*/ 	.byte	0x04, 0x0f
        /*0026*/ 	.short	(.L_25 - .L_24)


	//   ....[0]....
	.align		4
.L_24:
        /*0028*/ 	.word	index@(__assertfail)


	//----- nvinfo : EIATTR_MERCURY_ISA_VERSION
	.align		4
.L_25:
        /*002c*/ 	.byte	0x03, 0x5f
        /*002e*/ 	.short	0x0101


	//----- nvinfo : EIATTR_INT_WARP_WIDE_INSTR_OFFSETS
	.align		4
        /*0030*/ 	.byte	0x04, 0x31
        /*0032*/ 	.short	(.L_27 - .L_26)


	//   ....[0]....
.L_26:
        /*0034*/ 	.word	0x00000520


	//   ....[1]....
        /*0038*/ 	.word	0x00000550


	//   ....[2]....
        /*003c*/ 	.word	0x00000630


	//----- nvinfo : EIATTR_COOP_GROUP_MASK_REGIDS
	.align		4
.L_27:
        /*0040*/ 	.byte	0x04, 0x29
        /*0042*/ 	.short	(.L_29 - .L_28)


	//   ....[0]....
.L_28:
        /*0044*/ 	.word	0xffffffff


	//   ....[1]....
        /*0048*/ 	.word	0xffffffff


	//   ....[2]....
        /*004c*/ 	.word	0xffffffff


	//   ....[3]....
        /*0050*/ 	.word	0xffffffff


	//   ....[4]....
        /*0054*/ 	.word	0xffffffff


	//----- nvinfo : EIATTR_COOP_GROUP_INSTR_OFFSETS
	.align		4
.L_29:
        /*0058*/ 	.byte	0x04, 0x28
        /*005a*/ 	.short	(.L_31 - .L_30)


	//   ....[0]....
.L_30:
        /*005c*/ 	.word	0x00000060


	//   ....[1]....
        /*0060*/ 	.word	0x00000070


	//   ....[2]....
        /*0064*/ 	.word	0x00000130


	//   ....[3]....
        /*0068*/ 	.word	0x00000430


	//   ....[4]....
        /*006c*/ 	.word	0x000010d0


	//----- nvinfo : EIATTR_REG_RECONFIG
	.align		4
.L_31:
        /*0070*/ 	.byte	0x01, 0x54
	.zero		2


	//----- nvinfo : EIATTR_SYSCALL_OFFSETS
	.align		4
        /*0074*/ 	.byte	0x04, 0x46
        /*0076*/ 	.short	(.L_33 - .L_32)


	//   ....[0]....
.L_32:
        /*0078*/ 	.word	0x00001290


	//----- nvinfo : EIATTR_MBARRIER_INSTR_OFFSETS
	.align		4
.L_33:
        /*007c*/ 	.byte	0x04, 0x39
        /*007e*/ 	.short	(.L_35 - .L_34)


	//   ....[0]....
.L_34:
        /*0080*/ 	.word	0x00000250
        /*0084*/ 	.word	0x000000ff
        /*0088*/ 	.word	0x00000000
        /*008c*/ 	.short	0x0100
        /*008e*/ 	.byte	0x08
	.zero		1


	//   ....[1]....
        /*0090*/ 	.word	0x00000260
        /*0094*/ 	.word	0x000000ff
        /*0098*/ 	.word	0x00000070
        /*009c*/ 	.short	0x0100
        /*009e*/ 	.byte	0x08
	.zero		1


	//   ....[2]....
        /*00a0*/ 	.word	0x00000270
        /*00a4*/ 	.word	0x000000ff
        /*00a8*/ 	.word	0x00000008
        /*00ac*/ 	.short	0x0100
        /*00ae*/ 	.byte	0x08
	.zero		1


	//   ....[3]....
        /*00b0*/ 	.word	0x00000280
        /*00b4*/ 	.word	0x000000ff
        /*00b8*/ 	.word	0x00000078
        /*00bc*/ 	.short	0x0100
        /*00be*/ 	.byte	0x08
	.zero		1


	//   ....[4]....
        /*00c0*/ 	.word	0x00000290
        /*00c4*/ 	.word	0x000000ff
        /*00c8*/ 	.word	0x00000010
        /*00cc*/ 	.short	0x0100
        /*00ce*/ 	.byte	0x08
	.zero		1


	//   ....[5]....
        /*00d0*/ 	.word	0x000002a0
        /*00d4*/ 	.word	0x000000ff
        /*00d8*/ 	.word	0x00000080
        /*00dc*/ 	.short	0x0100
        /*00de*/ 	.byte	0x08
	.zero		1


	//   ....[6]....
        /*00e0*/ 	.word	0x000002b0
        /*00e4*/ 	.word	0x000000ff
        /*00e8*/ 	.word	0x00000018
        /*00ec*/ 	.short	0x0100
        /*00ee*/ 	.byte	0x08
	.zero		1


	//   ....[7]....
        /*00f0*/ 	.word	0x000002c0
        /*00f4*/ 	.word	0x000000ff
        /*00f8*/ 	.word	0x00000088
        /*00fc*/ 	.short	0x0100
        /*00fe*/ 	.byte	0x08
	.zero		1


	//   ....[8]....
        /*0100*/ 	.word	0x000002d0
        /*0104*/ 	.word	0x000000ff
        /*0108*/ 	.word	0x00000020
        /*010c*/ 	.short	0x0100
        /*010e*/ 	.byte	0x08
	.zero		1


	//   ....[9]....
        /*0110*/ 	.word	0x000002e0
        /*0114*/ 	.word	0x000000ff
        /*0118*/ 	.word	0x00000090
        /*011c*/ 	.short	0x0100
        /*011e*/ 	.byte	0x08
	.zero		1


	//   ....[10]....
        /*0120*/ 	.word	0x000002f0
        /*0124*/ 	.word	0x000000ff
        /*0128*/ 	.word	0x00000028
        /*012c*/ 	.short	0x0100
        /*012e*/ 	.byte	0x08
	.zero		1


	//   ....[11]....
        /*0130*/ 	.word	0x00000300
        /*0134*/ 	.word	0x000000ff
        /*0138*/ 	.word	0x00000098
        /*013c*/ 	.short	0x0100
        /*013e*/ 	.byte	0x08
	.zero		1


	//   ....[12]....
        /*0140*/ 	.word	0x00000310
        /*0144*/ 	.word	0x000000ff
        /*0148*/ 	.word	0x00000030
        /*014c*/ 	.short	0x0100
        /*014e*/ 	.byte	0x08
	.zero		1


	//   ....[13]....
        /*0150*/ 	.word	0x00000320
        /*0154*/ 	.word	0x000000ff
        /*0158*/ 	.word	0x000000a0
        /*015c*/ 	.short	0x0100
        /*015e*/ 	.byte	0x08
	.zero		1


	//   ....[14]....
        /*0160*/ 	.word	0x00000330
        /*0164*/ 	.word	0x000000ff
        /*0168*/ 	.word	0x00000038
        /*016c*/ 	.short	0x0100
        /*016e*/ 	.byte	0x08
	.zero		1


	//   ....[15]....
        /*0170*/ 	.word	0x00000340
        /*0174*/ 	.word	0x000000ff
        /*0178*/ 	.word	0x000000a8
        /*017c*/ 	.short	0x0100
        /*017e*/ 	.byte	0x08
	.zero		1


	//   ....[16]....
        /*0180*/ 	.word	0x00000350
        /*0184*/ 	.word	0x000000ff
        /*0188*/ 	.word	0x00000040
        /*018c*/ 	.short	0x0100
        /*018e*/ 	.byte	0x08
	.zero		1


	//   ....[17]....
        /*0190*/ 	.word	0x00000360
        /*0194*/ 	.word	0x000000ff
        /*0198*/ 	.word	0x000000b0
        /*019c*/ 	.short	0x0100
        /*019e*/ 	.byte	0x08
	.zero		1


	//   ....[18]....
        /*01a0*/ 	.word	0x00000370
        /*01a4*/ 	.word	0x000000ff
        /*01a8*/ 	.word	0x00000048
        /*01ac*/ 	.short	0x0100
        /*01ae*/ 	.byte	0x08
	.zero		1


	//   ....[19]....
        /*01b0*/ 	.word	0x00000380
        /*01b4*/ 	.word	0x000000ff
        /*01b8*/ 	.word	0x000000b8
        /*01bc*/ 	.short	0x0100
        /*01be*/ 	.byte	0x08
	.zero		1


	//   ....[20]....
        /*01c0*/ 	.word	0x00000390
        /*01c4*/ 	.word	0x000000ff
        /*01c8*/ 	.word	0x00000050
        /*01cc*/ 	.short	0x0100
        /*01ce*/ 	.byte	0x08
	.zero		1


	//   ....[21]....
        /*01d0*/ 	.word	0x000003a0
        /*01d4*/ 	.word	0x000000ff
        /*01d8*/ 	.word	0x000000c0
        /*01dc*/ 	.short	0x0100
        /*01de*/ 	.byte	0x08
	.zero		1


	//   ....[22]....
        /*01e0*/ 	.word	0x000003b0
        /*01e4*/ 	.word	0x000000ff
        /*01e8*/ 	.word	0x00000058
        /*01ec*/ 	.short	0x0100
        /*01ee*/ 	.byte	0x08
	.zero		1


	//   ....[23]....
        /*01f0*/ 	.word	0x000003c0
        /*01f4*/ 	.word	0x000000ff
        /*01f8*/ 	.word	0x000000c8
        /*01fc*/ 	.short	0x0100
        /*01fe*/ 	.byte	0x08
	.zero		1


	//   ....[24]....
        /*0200*/ 	.word	0x000003d0
        /*0204*/ 	.word	0x000000ff
        /*0208*/ 	.word	0x00000060
        /*020c*/ 	.short	0x0100
        /*020e*/ 	.byte	0x08
	.zero		1


	//   ....[25]....
        /*0210*/ 	.word	0x000003e0
        /*0214*/ 	.word	0x000000ff
        /*0218*/ 	.word	0x000000d0
        /*021c*/ 	.short	0x0100
        /*021e*/ 	.byte	0x08
	.zero		1


	//   ....[26]....
        /*0220*/ 	.word	0x000003f0
        /*0224*/ 	.word	0x000000ff
        /*0228*/ 	.word	0x00000068
        /*022c*/ 	.short	0x0100
        /*022e*/ 	.byte	0x08
	.zero		1


	//   ....[27]....
        /*0230*/ 	.word	0x00000400
        /*0234*/ 	.word	0x000000ff
        /*0238*/ 	.word	0x000000d8
        /*023c*/ 	.short	0x0100
        /*023e*/ 	.byte	0x08
	.zero		1


	//   ....[28]....
        /*0240*/ 	.word	0x000006a0
        /*0244*/ 	.word	0x000000ff
        /*0248*/ 	.word	0x000000f0
        /*024c*/ 	.short	0x0100
        /*024e*/ 	.byte	0x06
	.zero		1


	//   ....[29]....
        /*0250*/ 	.word	0x00000700
        /*0254*/ 	.word	0x000000ff
        /*0258*/ 	.word	0x000000f8
        /*025c*/ 	.short	0x0100
        /*025e*/ 	.byte	0x06
	.zero		1


	//   ....[30]....
        /*0260*/ 	.word	0x00001360
        /*0264*/ 	.word	0x00000003
        /*0268*/ 	.word	0x00000000
        /*026c*/ 	.short	0x010a
        /*026e*/ 	.byte	0x3f
	.zero		1


	//   ....[31]....
        /*0270*/ 	.word	0x000013a0
        /*0274*/ 	.word	0x00000003
        /*0278*/ 	.word	0x00000000
        /*027c*/ 	.short	0x010a
        /*027e*/ 	.byte	0x3f
	.zero		1


	//   ....[32]....
        /*0280*/ 	.word	0x00001670
        /*0284*/ 	.word	0x00000005
        /*0288*/ 	.word	0x00000000
        /*028c*/ 	.short	0x010a
        /*028e*/ 	.byte	0x3f
	.zero		1


	//   ....[33]....
        /*0290*/ 	.word	0x000016b0
        /*0294*/ 	.word	0x00000005
        /*0298*/ 	.word	0x00000000
        /*029c*/ 	.short	0x010a
        /*029e*/ 	.byte	0x3f
	.zero		1


	//   ....[34]....
        /*02a0*/ 	.word	0x00001810
        /*02a4*/ 	.word	0x00000004
        /*02a8*/ 	.word	0x00000000
        /*02ac*/ 	.short	0x0101
        /*02ae*/ 	.byte	0x3f
	.zero		1


	//   ....[35]....
        /*02b0*/ 	.word	0x00001a00
        /*02b4*/ 	.word	0x00000000
        /*02b8*/ 	.word	0x00000000
        /*02bc*/ 	.short	0x0101
        /*02be*/ 	.byte	0x3f
	.zero		1


	//   ....[36]....
        /*02c0*/ 	.word	0x00005fa0
        /*02c4*/ 	.word	0x0000000e
        /*02c8*/ 	.word	0x00000070
        /*02cc*/ 	.short	0x010a
        /*02ce*/ 	.byte	0x3f
	.zero		1


	//   ....[37]....
        /*02d0*/ 	.word	0x00006310
        /*02d4*/ 	.word	0x00000006
        /*02d8*/ 	.word	0x000000f8
        /*02dc*/ 	.short	0x0101
        /*02de*/ 	.byte	0x3f
	.zero		1


	//   ....[38]....
        /*02e0*/ 	.word	0x00006a40
        /*02e4*/ 	.word	0x00000007
        /*02e8*/ 	.word	0x00000000
        /*02ec*/ 	.short	0x010a
        /*02ee*/ 	.byte	0x3f
	.zero		1


	//   ....[39]....
        /*02f0*/ 	.word	0x00006ac0
        /*02f4*/ 	.word	0x00000009
        /*02f8*/ 	.word	0x00000000
        /*02fc*/ 	.short	0x010a
        /*02fe*/ 	.byte	0x3f
	.zero		1


	//   ....[40]....
        /*0300*/ 	.word	0x00006b50
        /*0304*/ 	.word	0x00000006
        /*0308*/ 	.word	0x00000000
        /*030c*/ 	.short	0x010a
        /*030e*/ 	.byte	0x3f
	.zero		1


	//   ....[41]....
        /*0310*/ 	.word	0x00006be0
        /*0314*/ 	.word	0x00000009
        /*0318*/ 	.word	0x00000000
        /*031c*/ 	.short	0x010a
        /*031e*/ 	.byte	0x3f
	.zero		1


	//   ....[42]....
        /*0320*/ 	.word	0x00006c70
        /*0324*/ 	.word	0x00000006
        /*0328*/ 	.word	0x00000000
        /*032c*/ 	.short	0x010a
        /*032e*/ 	.byte	0x3f
	.zero		1


	//   ....[43]....
        /*0330*/ 	.word	0x00006d00
        /*0334*/ 	.word	0x00000009
        /*0338*/ 	.word	0x00000000
        /*033c*/ 	.short	0x010a
        /*033e*/ 	.byte	0x3f
	.zero		1


	//   ....[44]....
        /*0340*/ 	.word	0x00006d90
        /*0344*/ 	.word	0x00000006
        /*0348*/ 	.word	0x00000000
        /*034c*/ 	.short	0x010a
        /*034e*/ 	.byte	0x3f
	.zero		1


	//   ....[45]....
        /*0350*/ 	.word	0x00006e20
        /*0354*/ 	.word	0x00000009
        /*0358*/ 	.word	0x00000000
        /*035c*/ 	.short	0x010a
        /*035e*/ 	.byte	0x3f
	.zero		1


	//   ....[46]....
        /*0360*/ 	.word	0x00006eb0
        /*0364*/ 	.word	0x00000006
        /*0368*/ 	.word	0x00000000
        /*036c*/ 	.short	0x010a
        /*036e*/ 	.byte	0x3f
	.zero		1


	//   ....[47]....
        /*0370*/ 	.word	0x00006f40
        /*0374*/ 	.word	0x00000009
        /*0378*/ 	.word	0x00000000
        /*037c*/ 	.short	0x010a
        /*037e*/ 	.byte	0x3f
	.zero		1


	//   ....[48]....
        /*0380*/ 	.word	0x00006fd0
        /*0384*/ 	.word	0x00000006
        /*0388*/ 	.word	0x00000000
        /*038c*/ 	.short	0x010a
        /*038e*/ 	.byte	0x3f
	.zero		1


	//   ....[49]....
        /*0390*/ 	.word	0x00007060
        /*0394*/ 	.word	0x00000009
        /*0398*/ 	.word	0x00000000
        /*039c*/ 	.short	0x010a
        /*039e*/ 	.byte	0x3f
	.zero		1


	//   ....[50]....
        /*03a0*/ 	.word	0x000070f0
        /*03a4*/ 	.word	0x00000006
        /*03a8*/ 	.word	0x00000000
        /*03ac*/ 	.short	0x010a
        /*03ae*/ 	.byte	0x3f
	.zero		1


	//   ....[51]....
        /*03b0*/ 	.word	0x00007180
        /*03b4*/ 	.word	0x00000003
        /*03b8*/ 	.word	0x00000000
        /*03bc*/ 	.short	0x010a
        /*03be*/ 	.byte	0x3f
	.zero		1


	//   ....[52]....
        /*03c0*/ 	.word	0x000071e0
        /*03c4*/ 	.word	0x00000003
        /*03c8*/ 	.word	0x00000000
        /*03cc*/ 	.short	0x010a
        /*03ce*/ 	.byte	0x3f
	.zero		1


	//   ....[53]....
        /*03d0*/ 	.word	0x00007230
        /*03d4*/ 	.word	0x00000005
        /*03d8*/ 	.word	0x00000000
        /*03dc*/ 	.short	0x010a
        /*03de*/ 	.byte	0x3f
	.zero		1


	//   ....[54]....
        /*03e0*/ 	.word	0x00007300
        /*03e4*/ 	.word	0x0000000e
        /*03e8*/ 	.word	0x00000070
        /*03ec*/ 	.short	0x010a
        /*03ee*/ 	.byte	0x3f
	.zero		1


	//   ....[55]....
        /*03f0*/ 	.word	0x000073d0
        /*03f4*/ 	.word	0x00000007
        /*03f8*/ 	.word	0x00000000
        /*03fc*/ 	.short	0x010a
        /*03fe*/ 	.byte	0x3f
	.zero		1


	//   ....[56]....
        /*0400*/ 	.word	0x00007420
        /*0404*/ 	.word	0x00000009
        /*0408*/ 	.word	0x00000000
        /*040c*/ 	.short	0x010a
        /*040e*/ 	.byte	0x3f
	.zero		1


	//   ....[57]....
        /*0410*/ 	.word	0x00007470
        /*0414*/ 	.word	0x00000006
        /*0418*/ 	.word	0x00000000
        /*041c*/ 	.short	0x010a
        /*041e*/ 	.byte	0x3f
	.zero		1


	//   ....[58]....
        /*0420*/ 	.word	0x000074c0
        /*0424*/ 	.word	0x00000009
        /*0428*/ 	.word	0x00000000
        /*042c*/ 	.short	0x010a
        /*042e*/ 	.byte	0x3f
	.zero		1


	//   ....[59]....
        /*0430*/ 	.word	0x00007510
        /*0434*/ 	.word	0x00000006
        /*0438*/ 	.word	0x00000000
        /*043c*/ 	.short	0x010a
        /*043e*/ 	.byte	0x3f
	.zero		1


	//   ....[60]....
        /*0440*/ 	.word	0x00007560
        /*0444*/ 	.word	0x00000009
        /*0448*/ 	.word	0x00000000
        /*044c*/ 	.short	0x010a
        /*044e*/ 	.byte	0x3f
	.zero		1


	//   ....[61]....
        /*0450*/ 	.word	0x000075b0
        /*0454*/ 	.word	0x00000006
        /*0458*/ 	.word	0x00000000
        /*045c*/ 	.short	0x010a
        /*045e*/ 	.byte	0x3f
	.zero		1


	//   ....[62]....
        /*0460*/ 	.word	0x00007600
        /*0464*/ 	.word	0x00000009
        /*0468*/ 	.word	0x00000000
        /*046c*/ 	.short	0x010a
        /*046e*/ 	.byte	0x3f
	.zero		1


	//   ....[63]....
        /*0470*/ 	.word	0x00007650
        /*0474*/ 	.word	0x00000006
        /*0478*/ 	.word	0x00000000
        /*047c*/ 	.short	0x010a
        /*047e*/ 	.byte	0x3f
	.zero		1


	//   ....[64]....
        /*0480*/ 	.word	0x000076a0
        /*0484*/ 	.word	0x00000009
        /*0488*/ 	.word	0x00000000
        /*048c*/ 	.short	0x010a
        /*048e*/ 	.byte	0x3f
	.zero		1


	//   ....[65]....
        /*0490*/ 	.word	0x000076f0
        /*0494*/ 	.word	0x00000006
        /*0498*/ 	.word	0x00000000
        /*049c*/ 	.short	0x010a
        /*049e*/ 	.byte	0x3f
	.zero		1


	//   ....[66]....
        /*04a0*/ 	.word	0x00007740
        /*04a4*/ 	.word	0x00000009
        /*04a8*/ 	.word	0x00000000
        /*04ac*/ 	.short	0x010a
        /*04ae*/ 	.byte	0x3f
	.zero		1


	//   ....[67]....
        /*04b0*/ 	.word	0x00007790
        /*04b4*/ 	.word	0x00000006
        /*04b8*/ 	.word	0x00000000
        /*04bc*/ 	.short	0x010a
        /*04be*/ 	.byte	0x3f
	.zero		1


	//----- nvinfo : EIATTR_NUM_MBARRIERS
	.align		4
.L_35:
        /*04c0*/ 	.byte	0x03, 0x38
        /*04c2*/ 	.short	0x001e


	//----- nvinfo : EIATTR_EXIT_INSTR_OFFSETS
	.align		4
        /*04c4*/ 	.byte	0x04, 0x1c
        /*04c6*/ 	.short	(.L_37 - .L_36)


	//   ....[0]....
.L_36:
        /*04c8*/ 	.word	0x00000750


	//   ....[1]....
        /*04cc*/ 	.word	0x00001010


	//   ....[2]....
        /*04d0*/ 	.word	0x00005610


	//   ....[3]....
        /*04d4*/ 	.word	0x00005c40


	//   ....[4]....
        /*04d8*/ 	.word	0x000071d0


	//----- nvinfo : EIATTR_MAX_THREADS
	.align		4
.L_37:
        /*04dc*/ 	.byte	0x04, 0x05
        /*04de*/ 	.short	(.L_39 - .L_38)
.L_38:
        /*04e0*/ 	.word	0x00000180
        /*04e4*/ 	.word	0x00000001
        /*04e8*/ 	.word	0x00000001


	//----- nvinfo : EIATTR_CRS_STACK_SIZE
	.align		4
.L_39:
        /*04ec*/ 	.byte	0x04, 0x1e
        /*04ee*/ 	.short	(.L_41 - .L_40)
.L_40:
        /*04f0*/ 	.word	0x00000000


	//----- nvinfo : EIATTR_CBANK_PARAM_SIZE
	.align		4
.L_41:
        /*04f4*/ 	.byte	0x03, 0x19
        /*04f6*/ 	.short	0x0470


	//----- nvinfo : EIATTR_PARAM_CBANK
	.align		4
        /*04f8*/ 	.byte	0x04, 0x0a
        /*04fa*/ 	.short	(.L_43 - .L_42)
	.align		4
.L_42:
        /*04fc*/ 	.word	index@(.nv.constant0._ZN7cutlass13device_kernelINS_4gemm6kernel13GemmUniversalIN4cute5tupleIJiiiiEEENS1_10collective13CollectiveMmaINS1_34MainloopSm90TmaGmmaWarpSpecializedILi14ENS5_IJNS4_1CILi1EEESB_SB_EEENS1_35KernelTmaWarpSpecializedCooperativeEEENS5_IJNSA_ILi128EEESF_NSA_ILi64EEEEEEaNS5_IJlSB_lEEEaSI_NS4_8TiledMMAINS4_8MMA_AtomIJNS4_4SM904GMMA27MMA_64x128x32_S32S8S8_SS_TNEEEENS4_6LayoutINS5_IJNSA_ILi2EEESB_SB_EEENS5_IJSB_NSA_ILi0EEESS_EEEEENS5_IJNS4_10UnderscoreESV_SV_EEEEENS4_13SM90_TMA_LOADENS4_14ComposedLayoutINS4_7SwizzleILi2ELi4ELi3EEENS4_18smem_ptr_flag_bitsILi8EEENSP_INS5_IJNSA_ILi8EEESG_EEENS5_IJSG_SB_EEEEEEEvNS4_8identityESY_S18_vS19_EENS_8epilogue10collective6detail29Sm90TmaWarpSpecializedAdapterINS1C_15DefaultEpilogueIaSI_SI_NS1B_6thread17LinearCombinationIaLi1EiiLNS1G_9ScaleType4KindE0ELNS_15FloatRoundStyleE2EaEENS1_15EpilogueDefaultEEEEEvvEEEEvNT_6ParamsE)
        /*0500*/ 	.short	0x0210
        /*0502*/ 	.short	0x0470


	//----- nvinfo : EIATTR_SW_WAR
	.align		4
.L_43:
        /*0504*/ 	.byte	0x04, 0x36
        /*0506*/ 	.short	(.L_45 - .L_44)
.L_44:
        /*0508*/ 	.word	0x00000008
.L_45:


//--------------------- .nv.callgraph             --------------------------
	.section	.nv.callgraph,"",@"SHT_CUDA_CALLGRAPH"
	.align	4
	.sectionentsize	8
	.align		4
        /*0000*/ 	.word	0x00000000
	.align		4
        /*0004*/ 	.word	0xffffffff
	.align		4
        /*0008*/ 	.word	index@(_ZN7cutlass13device_kernelINS_4gemm6kernel13GemmUniversalIN4cute5tupleIJiiiiEEENS1_10collective13CollectiveMmaINS1_34MainloopSm90TmaGmmaWarpSpecializedILi14ENS5_IJNS4_1CILi1EEESB_SB_EEENS1_35KernelTmaWarpSpecializedCooperativeEEENS5_IJNSA_ILi128EEESF_NSA_ILi64EEEEEEaNS5_IJlSB_lEEEaSI_NS4_8TiledMMAINS4_8MMA_AtomIJNS4_4SM904GMMA27MMA_64x128x32_S32S8S8_SS_TNEEEENS4_6LayoutINS5_IJNSA_ILi2EEESB_SB_EEENS5_IJSB_NSA_ILi0EEESS_EEEEENS5_IJNS4_10UnderscoreESV_SV_EEEEENS4_13SM90_TMA_LOADENS4_14ComposedLayoutINS4_7SwizzleILi2ELi4ELi3EEENS4_18smem_ptr_flag_bitsILi8EEENSP_INS5_IJNSA_ILi8EEESG_EEENS5_IJSG_SB_EEEEEEEvNS4_8identityESY_S18_vS19_EENS_8epilogue10collective6detail29Sm90TmaWarpSpecializedAdapterINS1C_15DefaultEpilogueIaSI_SI_NS1B_6thread17LinearCombinationIaLi1EiiLNS1G_9ScaleType4KindE0ELNS_15FloatRoundStyleE2EaEENS1_15EpilogueDefaultEEEEEvvEEEEvNT_6ParamsE)
	.align		4
        /*000c*/ 	.word	index@(__assertfail)
	.align		4
        /*0010*/ 	.word	0x00000000
	.align		4
        /*0014*/ 	.word	0xfffffffe
	.align		4
        /*0018*/ 	.word	0x00000000
	.align		4
        /*001c*/ 	.word	0xfffffffd
	.align		4
        /*0020*/ 	.word	0x00000000
	.align		4
        /*0024*/ 	.word	0xfffffffc


//--------------------- .nv.constant4             --------------------------
	.section	.nv.constant4,"a",@progbits
	.align	8
	.align		8
.nv.constant4:
        /*0000*/ 	.dword	__assertfail
	.align		8
        /*0008*/ 	.dword	__unnamed_1
	.align		8
        /*0010*/ 	.dword	_ZN39_INTERNAL_f93976ea_4_k_cu_5f60b724_81204cuda3std3__45__cpo5beginE
	.align		8
        /*0018*/ 	.dword	_ZN39_INTERNAL_f93976ea_4_k_cu_5f60b724_81204cuda3std3__45__cpo3endE
	.align		8
        /*0020*/ 	.dword	_ZN39_INTERNAL_f93976ea_4_k_cu_5f60b724_81204cuda3std3__45__cpo6cbeginE
	.align		8
        /*0028*/ 	.dword	_ZN39_INTERNAL_f93976ea_4_k_cu_5f60b724_81204cuda3std3__45__cpo4cendE
	.align		8
        /*0030*/ 	.dword	_ZN39_INTERNAL_f93976ea_4_k_cu_5f60b724_81204cuda3std3__441_GLOBAL__N__f93976ea_4_k_cu_5f60b724_81206ignoreE
	.align		8
        /*0038*/ 	.dword	_ZN39_INTERNAL_f93976ea_4_k_cu_5f60b724_81204cuda3std3__419piecewise_constructE
	.align		8
        /*0040*/ 	.dword	_ZN39_INTERNAL_f93976ea_4_k_cu_5f60b724_81204cuda3std3__48in_placeE
	.align		8
        /*0048*/ 	.dword	_ZN39_INTERNAL_f93976ea_4_k_cu_5f60b724_81204cuda3std6ranges3__45__cpo4swapE
	.align		8
        /*0050*/ 	.dword	_ZN39_INTERNAL_f93976ea_4_k_cu_5f60b724_81204cuda3std6ranges3__45__cpo9iter_moveE
	.align		8
        /*0058*/ 	.dword	_ZN39_INTERNAL_f93976ea_4_k_cu_5f60b724_81204cute7productE
	.align		8
        /*0060*/ 	.dword	_ZN39_INTERNAL_f93976ea_4_k_cu_5f60b724_81204cute1_E
	.align		8
        /*0068*/ 	.dword	$str$22
	.align		8
        /*0070*/ 	.dword	$str$23


//--------------------- .text._ZN7cutlass13device_kernelINS_4gemm6kernel13GemmUniversalIN4cute5tupleIJiiiiEEENS1_10collective13CollectiveMmaINS1_34MainloopSm90TmaGmmaWarpSpecializedILi14ENS5_IJNS4_1CILi1EEESB_SB_EEENS1_35KernelTmaWarpSpecializedCooperativeEEENS5_IJNSA_ILi128EEESF_NSA_ILi64EEEEEEaNS5_IJlSB_lEEEaSI_NS4_8TiledMMAINS4_8MMA_AtomIJNS4_4SM904GMMA27MMA_64x128x32_S32S8S8_SS_TNEEEENS4_6LayoutINS5_IJNSA_ILi2EEESB_SB_EEENS5_IJSB_NSA_ILi0EEESS_EEEEENS5_IJNS4_10UnderscoreESV_SV_EEEEENS4_13SM90_TMA_LOADENS4_14ComposedLayoutINS4_7SwizzleILi2ELi4ELi3EEENS4_18smem_ptr_flag_bitsILi8EEENSP_INS5_IJNSA_ILi8EEESG_EEENS5_IJSG_SB_EEEEEEEvNS4_8identityESY_S18_vS19_EENS_8epilogue10collective6detail29Sm90TmaWarpSpecializedAdapterINS1C_15DefaultEpilogueIaSI_SI_NS1B_6thread17LinearCombinationIaLi1EiiLNS1G_9ScaleType4KindE0ELNS_15FloatRoundStyleE2EaEENS1_15EpilogueDefaultEEEEEvvEEEEvNT_6ParamsE --------------------------
	.section	.text._ZN7cutlass13device_kernelINS_4gemm6kernel13GemmUniversalIN4cute5tupleIJiiiiEEENS1_10collective13CollectiveMmaINS1_34MainloopSm90TmaGmmaWarpSpecializedILi14ENS5_IJNS4_1CILi1EEESB_SB_EEENS1_35KernelTmaWarpSpecializedCooperativeEEENS5_IJNSA_ILi128EEESF_NSA_ILi64EEEEEEaNS5_IJlSB_lEEEaSI_NS4_8TiledMMAINS4_8MMA_AtomIJNS4_4SM904GMMA27MMA_64x128x32_S32S8S8_SS_TNEEEENS4_6LayoutINS5_IJNSA_ILi2EEESB_SB_EEENS5_IJSB_NSA_ILi0EEESS_EEEEENS5_IJNS4_10UnderscoreESV_SV_EEEEENS4_13SM90_TMA_LOADENS4_14ComposedLayoutINS4_7SwizzleILi2ELi4ELi3EEENS4_18smem_ptr_flag_bitsILi8EEENSP_INS5_IJNSA_ILi8EEESG_EEENS5_IJSG_SB_EEEEEEEvNS4_8identityESY_S18_vS19_EENS_8epilogue10collective6detail29Sm90TmaWarpSpecializedAdapterINS1C_15DefaultEpilogueIaSI_SI_NS1B_6thread17LinearCombinationIaLi1EiiLNS1G_9ScaleType4KindE0ELNS_15FloatRoundStyleE2EaEENS1_15EpilogueDefaultEEEEEvvEEEEvNT_6ParamsE,"ax",@progbits
	.align	128
.text._ZN7cutlass13device_kernelINS_4gemm6kernel13GemmUniversalIN4cute5tupleIJiiiiEEENS1_10collective13CollectiveMmaINS1_34MainloopSm90TmaGmmaWarpSpecializedILi14ENS5_IJNS4_1CILi1EEESB_SB_EEENS1_35KernelTmaWarpSpecializedCooperativeEEENS5_IJNSA_ILi128EEESF_NSA_ILi64EEEEEEaNS5_IJlSB_lEEEaSI_NS4_8TiledMMAINS4_8MMA_AtomIJNS4_4SM904GMMA27MMA_64x128x32_S32S8S8_SS_TNEEEENS4_6LayoutINS5_IJNSA_ILi2EEESB_SB_EEENS5_IJSB_NSA_ILi0EEESS_EEEEENS5_IJNS4_10UnderscoreESV_SV_EEEEENS4_13SM90_TMA_LOADENS4_14ComposedLayoutINS4_7SwizzleILi2ELi4ELi3EEENS4_18smem_ptr_flag_bitsILi8EEENSP_INS5_IJNSA_ILi8EEESG_EEENS5_IJSG_SB_EEEEEEEvNS4_8identityESY_S18_vS19_EENS_8epilogue10collective6detail29Sm90TmaWarpSpecializedAdapterINS1C_15DefaultEpilogueIaSI_SI_NS1B_6thread17LinearCombinationIaLi1EiiLNS1G_9ScaleType4KindE0ELNS_15FloatRoundStyleE2EaEENS1_15EpilogueDefaultEEEEEvvEEEEvNT_6ParamsE:
        .type           _ZN7cutlass13device_kernelINS_4gemm6kernel13GemmUniversalIN4cute5tupleIJiiiiEEENS1_10collective13CollectiveMmaINS1_34MainloopSm90TmaGmmaWarpSpecializedILi14ENS5_IJNS4_1CILi1EEESB_SB_EEENS1_35KernelTmaWarpSpecializedCooperativeEEENS5_IJNSA_ILi128EEESF_NSA_ILi64EEEEEEaNS5_IJlSB_lEEEaSI_NS4_8TiledMMAINS4_8MMA_AtomIJNS4_4SM904GMMA27MMA_64x128x32_S32S8S8_SS_TNEEEENS4_6LayoutINS5_IJNSA_ILi2EEESB_SB_EEENS5_IJSB_NSA_ILi0EEESS_EEEEENS5_IJNS4_10UnderscoreESV_SV_EEEEENS4_13SM90_TMA_LOADENS4_14ComposedLayoutINS4_7SwizzleILi2ELi4ELi3EEENS4_18smem_ptr_flag_bitsILi8EEENSP_INS5_IJNSA_ILi8EEESG_EEENS5_IJSG_SB_EEEEEEEvNS4_8identityESY_S18_vS19_EENS_8epilogue10collective6detail29Sm90TmaWarpSpecializedAdapterINS1C_15DefaultEpilogueIaSI_SI_NS1B_6thread17LinearCombinationIaLi1EiiLNS1G_9ScaleType4KindE0ELNS_15FloatRoundStyleE2EaEENS1_15EpilogueDefaultEEEEEvvEEEEvNT_6ParamsE,@function
        .size           _ZN7cutlass13device_kernelINS_4gemm6kernel13GemmUniversalIN4cute5tupleIJiiiiEEENS1_10collective13CollectiveMmaINS1_34MainloopSm90TmaGmmaWarpSpecializedILi14ENS5_IJNS4_1CILi1EEESB_SB_EEENS1_35KernelTmaWarpSpecializedCooperativeEEENS5_IJNSA_ILi128EEESF_NSA_ILi64EEEEEEaNS5_IJlSB_lEEEaSI_NS4_8TiledMMAINS4_8MMA_AtomIJNS4_4SM904GMMA27MMA_64x128x32_S32S8S8_SS_TNEEEENS4_6LayoutINS5_IJNSA_ILi2EEESB_SB_EEENS5_IJSB_NSA_ILi0EEESS_EEEEENS5_IJNS4_10UnderscoreESV_SV_EEEEENS4_13SM90_TMA_LOADENS4_14ComposedLayoutINS4_7SwizzleILi2ELi4ELi3EEENS4_18smem_ptr_flag_bitsILi8EEENSP_INS5_IJNSA_ILi8EEESG_EEENS5_IJSG_SB_EEEEEEEvNS4_8identityESY_S18_vS19_EENS_8epilogue10collective6detail29Sm90TmaWarpSpecializedAdapterINS1C_15DefaultEpilogueIaSI_SI_NS1B_6thread17LinearCombinationIaLi1EiiLNS1G_9ScaleType4KindE0ELNS_15FloatRoundStyleE2EaEENS1_15EpilogueDefaultEEEEEvvEEEEvNT_6ParamsE,(.L_x_219 - _ZN7cutlass13device_kernelINS_4gemm6kernel13GemmUniversalIN4cute5tupleIJiiiiEEENS1_10collective13CollectiveMmaINS1_34MainloopSm90TmaGmmaWarpSpecializedILi14ENS5_IJNS4_1CILi1EEESB_SB_EEENS1_35KernelTmaWarpSpecializedCooperativeEEENS5_IJNSA_ILi128EEESF_NSA_ILi64EEEEEEaNS5_IJlSB_lEEEaSI_NS4_8TiledMMAINS4_8MMA_AtomIJNS4_4SM904GMMA27MMA_64x128x32_S32S8S8_SS_TNEEEENS4_6LayoutINS5_IJNSA_ILi2EEESB_SB_EEENS5_IJSB_NSA_ILi0EEESS_EEEEENS5_IJNS4_10UnderscoreESV_SV_EEEEENS4_13SM90_TMA_LOADENS4_14ComposedLayoutINS4_7SwizzleILi2ELi4ELi3EEENS4_18smem_ptr_flag_bitsILi8EEENSP_INS5_IJNSA_ILi8EEESG_EEENS5_IJSG_SB_EEEEEEEvNS4_8identityESY_S18_vS19_EENS_8epilogue10collective6detail29Sm90TmaWarpSpecializedAdapterINS1C_15DefaultEpilogueIaSI_SI_NS1B_6thread17LinearCombinationIaLi1EiiLNS1G_9ScaleType4KindE0ELNS_15FloatRoundStyleE2EaEENS1_15EpilogueDefaultEEEEEvvEEEEvNT_6ParamsE)
        .other          _ZN7cutlass13device_kernelINS_4gemm6kernel13GemmUniversalIN4cute5tupleIJiiiiEEENS1_10collective13CollectiveMmaINS1_34MainloopSm90TmaGmmaWarpSpecializedILi14ENS5_IJNS4_1CILi1EEESB_SB_EEENS1_35KernelTmaWarpSpecializedCooperativeEEENS5_IJNSA_ILi128EEESF_NSA_ILi64EEEEEEaNS5_IJlSB_lEEEaSI_NS4_8TiledMMAINS4_8MMA_AtomIJNS4_4SM904GMMA27MMA_64x128x32_S32S8S8_SS_TNEEEENS4_6LayoutINS5_IJNSA_ILi2EEESB_SB_EEENS5_IJSB_NSA_ILi0EEESS_EEEEENS5_IJNS4_10UnderscoreESV_SV_EEEEENS4_13SM90_TMA_LOADENS4_14ComposedLayoutINS4_7SwizzleILi2ELi4ELi3EEENS4_18smem_ptr_flag_bitsILi8EEENSP_INS5_IJNSA_ILi8EEESG_EEENS5_IJSG_SB_EEEEEEEvNS4_8identityESY_S18_vS19_EENS_8epilogue10collective6detail29Sm90TmaWarpSpecializedAdapterINS1C_15DefaultEpilogueIaSI_SI_NS1B_6thread17LinearCombinationIaLi1EiiLNS1G_9ScaleType4KindE0ELNS_15FloatRoundStyleE2EaEENS1_15EpilogueDefaultEEEEEvvEEEEvNT_6ParamsE,@"STO_CUDA_ENTRY STV_DEFAULT"
_ZN7cutlass13device_kernelINS_4gemm6kernel13GemmUniversalIN4cute5tupleIJiiiiEEENS1_10collective13CollectiveMmaINS1_34MainloopSm90TmaGmmaWarpSpecializedILi14ENS5_IJNS4_1CILi1EEESB_SB_EEENS1_35KernelTmaWarpSpecializedCooperativeEEENS5_IJNSA_ILi128EEESF_NSA_ILi64EEEEEEaNS5_IJlSB_lEEEaSI_NS4_8TiledMMAINS4_8MMA_AtomIJNS4_4SM904GMMA27MMA_64x128x32_S32S8S8_SS_TNEEEENS4_6LayoutINS5_IJNSA_ILi2EEESB_SB_EEENS5_IJSB_NSA_ILi0EEESS_EEEEENS5_IJNS4_10UnderscoreESV_SV_EEEEENS4_13SM90_TMA_LOADENS4_14ComposedLayoutINS4_7SwizzleILi2ELi4ELi3EEENS4_18smem_ptr_flag_bitsILi8EEENSP_INS5_IJNSA_ILi8EEESG_EEENS5_IJSG_SB_EEEEEEEvNS4_8identityESY_S18_vS19_EENS_8epilogue10collective6detail29Sm90TmaWarpSpecializedAdapterINS1C_15DefaultEpilogueIaSI_SI_NS1B_6thread17LinearCombinationIaLi1EiiLNS1G_9ScaleType4KindE0ELNS_15FloatRoundStyleE2EaEENS1_15EpilogueDefaultEEEEEvvEEEEvNT_6ParamsE:
[----:B------:R-:W0:Y:S01]  /*0000*/  LDC R1, c[0x0][0x28] ;  /* 0x00000a00ff017b82 */ /* 0x000e220000000800 */
[----:B------:R-:W1:Y:S01]  /*0010*/  S2R R18, SR_TID.X ;  /* 0x0000000000127919 */ /* 0x000e620000002100 */
[----:B------:R-:W-:Y:S01]  /*0020*/  ELECT P0, URZ, PT ;  /* 0x00000000003f782f */ /* 0x000fe20003800000 */
[----:B------:R-:W-:Y:S01]  /*0030*/  BSSY B0, `(.L_x_0) ;  /* 0x000000f000007945 */ /* 0x000fe20003800000 */
[--C-:B-1----:R-:W-:Y:S02]  /*0040*/  SHF.R.U32.HI R0, RZ, 0x5, R18.reuse ;  /* 0x00000005ff007819 */ /* 0x102fe40000011612 */
[----:B------:R-:W-:-:S03]  /*0050*/  SHF.R.U32.HI R2, RZ, 0x7, R18 ;  /* 0x00000007ff027819 */ /* 0x000fc60000011612 */
[----:B------:R-:W1:Y:S04]  /*0060*/  SHFL.IDX PT, R5, R0, RZ, 0x1f ;  /* 0x00001fff00057589 */ /* 0x000e6800000e0000 */
[----:B------:R2:W3:Y:S01]  /*0070*/  SHFL.IDX PT, R8, R2, RZ, 0x1f ;  /* 0x00001fff02087589 */ /* 0x0004e200000e0000 */
[----:B-1----:R-:W-:-:S13]  /*0080*/  ISETP.NE.OR P0, PT, R5, RZ, !P0 ;  /* 0x000000ff0500720c */ /* 0x002fda0004705670 */
[----:B0-23--:R-:W-:Y:S05]  /*0090*/  @P0 BRA `(.L_x_1) ;  /* 0x0000000000200947 */ /* 0x00dfea0003800000 */
[----:B------:R-:W-:Y:S02]  /*00a0*/  ULDC.64 UR4, c[0x0][0x198] ;  /* 0x0000660000047ab9 */ /* 0x000fe40000000a00 */
[----:B------:R-:W-:Y:S02]  /*00b0*/  UIADD3 UR6, UP0, UR4, 0xf0, URZ ;  /* 0x000000f004067890 */ /* 0x000fe4000ff1e03f */
[----:B------:R-:W-:Y:S02]  /*00c0*/  UIADD3 UR4, UP1, UR4, 0x1f0, URZ ;  /* 0x000001f004047890 */ /* 0x000fe4000ff3e03f */
[----:B------:R-:W-:Y:S02]  /*00d0*/  UIADD3.X UR7, URZ, UR5, URZ, UP0, !UPT ;  /* 0x000000053f077290 */ /* 0x000fe400087fe43f */
[----:B------:R-:W-:-:S07]  /*00e0*/  UIADD3.X UR5, URZ, UR5, URZ, UP1, !UPT ;  /* 0x000000053f057290 */ /* 0x000fce0008ffe43f */
[----:B------:R0:W-:Y:S02]  /*00f0*/  UTMACCTL.PF [UR6] ;  /* 0x00000000060079b9 */ /* 0x0001e40008040000 */
[----:B------:R0:W-:Y:S02]  /*0100*/  UTMACCTL.PF [UR4] ;  /* 0x00000000040079b9 */ /* 0x0001e40008040000 */
[----:B0-----:R-:W-:Y:S01]  /*0110*/  NOP ;  /* 0x0000000000007918 */ /* 0x001fe20000000000 */
.L_x_1:
[----:B------:R-:W-:Y:S05]  /*0120*/  BSYNC B0 ;  /* 0x0000000000007941 */ /* 0x000fea0003800000 */
.L_x_0:
[----:B------:R-:W0:Y:S02]  /*0130*/  SHFL.IDX PT, R2, R0, RZ, 0x1f ;  /* 0x00001fff00027589 */ /* 0x000e2400000e0000 */
[----:B0-----:R-:W-:-:S13]  /*0140*/  ISETP.NE.AND P0, PT, R2, RZ, PT ;  /* 0x000000ff0200720c */ /* 0x001fda0003f05270 */
[----:B------:R-:W-:Y:S05]  /*0150*/  @P0 BRA `(.L_x_2) ;  /* 0x0000000000b40947 */ /* 0x000fea0003800000 */
[----:B------:R-:W-:Y:S01]  /*0160*/  ELECT P0, URZ, PT ;  /* 0x00000000003f782f */ /* 0x000fe20003800000 */
[----:B------:R-:W-:-:S12]  /*0170*/  BSSY B0, `(.L_x_2) ;  /* 0x000002b000007945 */ /* 0x000fd80003800000 */
[----:B------:R-:W-:Y:S05]  /*0180*/  @!P0 BRA `(.L_x_3) ;  /* 0x0000000000a48947 */ /* 0x000fea0003800000 */
[----:B------:R-:W0:Y:S01]  /*0190*/  S2UR UR8, SR_CgaCtaId ;  /* 0x00000000000879c3 */ /* 0x000e220000008800 */
[----:B------:R-:W-:Y:S01]  /*01a0*/  UMOV UR4, 0x400 ;  /* 0x0000040000047882 */ /* 0x000fe20000000000 */
[----:B------:R-:W-:Y:S01]  /*01b0*/  UMOV UR5, 0x1 ;  /* 0x0000000100057882 */ /* 0x000fe20000000000 */
[----:B------:R-:W-:Y:S02]  /*01c0*/  UMOV UR6, 0x100 ;  /* 0x0000010000067882 */ /* 0x000fe40000000000 */
[----:B------:R-:W-:-:S04]  /*01d0*/  UIADD3 UR6, -UR6, 0x100000, URZ ;  /* 0x0010000006067890 */ /* 0x000fc8000fffe13f */
[----:B------:R-:W-:Y:S02]  /*01e0*/  USHF.L.U32 UR7, UR6, 0xb, URZ ;  /* 0x0000000b06077899 */ /* 0x000fe4000800063f */
[----:B------:R-:W-:Y:S02]  /*01f0*/  USHF.L.U32 UR6, UR6, 0x1, URZ ;  /* 0x0000000106067899 */ /* 0x000fe4000800063f */
[----:B0-----:R-:W-:Y:S02]  /*0200*/  ULEA UR8, UR8, UR4, 0x18 ;  /* 0x0000000408087291 */ /* 0x001fe4000f8ec03f */
[----:B------:R-:W-:-:S04]  /*0210*/  UIADD3 UR4, -UR5, 0x100000, URZ ;  /* 0x0010000005047890 */ /* 0x000fc8000fffe13f */
[----:B------:R-:W-:Y:S02]  /*0220*/  USHF.L.U32 UR5, UR4, 0xb, URZ ;  /* 0x0000000b04057899 */ /* 0x000fe4000800063f */
[----:B------:R-:W-:Y:S01]  /*0230*/  USHF.L.U32 UR4, UR4, 0x1, URZ ;  /* 0x0000000104047899 */ /* 0x000fe2000800063f */
[----:B------:R-:W0:Y:S11]  /*0240*/  FENCE.VIEW.ASYNC.S ;  /* 0x00000000000073c6 */ /* 0x000e360000000000 */
[----:B0-----:R0:W1:Y:S01]  /*0250*/  SYNCS.EXCH.64 URZ, [UR8], UR4 ;  /* 0x00000004083f75b2 */ /* 0x0010620008000100 */
[----:B------:R0:W2:Y:S01]  /*0260*/  SYNCS.EXCH.64 URZ, [UR8+0x70], UR6 ;  /* 0x00007006083f75b2 */ /* 0x0000a20008000100 */
[----:B------:R0:W3:Y:S01]  /*0270*/  SYNCS.EXCH.64 URZ, [UR8+0x8], UR4 ;  /* 0x00000804083f75b2 */ /* 0x0000e20008000100 */
[----:B------:R0:W4:Y:S01]  /*0280*/  SYNCS.EXCH.64 URZ, [UR8+0x78], UR6 ;  /* 0x00007806083f75b2 */ /* 0x0001220008000100 */
[----:B------:R0:W0:Y:S01]  /*0290*/  SYNCS.EXCH.64 URZ, [UR8+0x10], UR4 ;  /* 0x00001004083f75b2 */ /* 0x0000220008000100 */
        /* <DEDUP_REMOVED lines=23> */
[----:B-1234-:R-:W-:Y:S01]  /*0410*/  NOP ;  /* 0x0000000000007918 */ /* 0x01efe20000000000 */
.L_x_3:
[----:B0-----:R-:W-:Y:S05]  /*0420*/  BSYNC B0 ;  /* 0x0000000000007941 */ /* 0x001fea0003800000 */
.L_x_2:
[----:B------:R-:W0:Y:S01]  /*0430*/  SHFL.IDX PT, R0, R0, RZ, 0x1f ;  /* 0x00001fff00007589 */ /* 0x000e2200000e0000 */
[----:B------:R-:W-:Y:S01]  /*0440*/  ELECT P0, URZ, PT ;  /* 0x00000000003f782f */ /* 0x000fe20003800000 */
[----:B------:R-:W1:Y:S01]  /*0450*/  LDC R2, c[0x0][0x65c] ;  /* 0x00019700ff027b82 */ /* 0x000e620000000800 */
[----:B------:R-:W-:Y:S01]  /*0460*/  SHF.R.S32.HI R6, RZ, 0x1f, R5 ;  /* 0x0000001fff067819 */ /* 0x000fe20000011405 */
[----:B------:R-:W2:Y:S01]  /*0470*/  S2R R3, SR_CTAID.Y ;  /* 0x0000000000037919 */ /* 0x000ea20000002600 */
[----:B------:R-:W-:Y:S01]  /*0480*/  UMOV UR4, 0x20 ;  /* 0x0000002000047882 */ /* 0x000fe20000000000 */
[----:B------:R-:W-:Y:S01]  /*0490*/  ISETP.NE.AND P2, PT, R8, RZ, PT ;  /* 0x000000ff0800720c */ /* 0x000fe20003f45270 */
[----:B------:R-:W-:Y:S01]  /*04a0*/  NOP ;  /* 0x0000000000007918 */ /* 0x000fe20000000000 */
[----:B------:R-:W3:Y:S01]  /*04b0*/  S2R R4, SR_CTAID.X ;  /* 0x0000000000047919 */ /* 0x000ee20000002500 */
[----:B------:R-:W-:Y:S01]  /*04c0*/  LEA.HI R6, R6, R5, RZ, 0x2 ;  /* 0x0000000506067211 */ /* 0x000fe200078f10ff */
[----:B------:R-:W-:Y:S01]  /*04d0*/  NOP ;  /* 0x0000000000007918 */ /* 0x000fe20000000000 */
[----:B0-----:R-:W-:-:S02]  /*04e0*/  ISETP.NE.OR P0, PT, R0, RZ, !P0 ;  /* 0x000000ff0000720c */ /* 0x001fc40004705670 */
[----:B-1----:R-:W-:-:S04]  /*04f0*/  ISETP.NE.AND P3, PT, R2, 0x1, PT ;  /* 0x000000010200780c */ /* 0x002fc80003f65270 */
[----:B------:R-:W-:Y:S02]  /*0500*/  P2R R0, PR, RZ, 0x8 ;  /* 0x00000008ff007803 */ /* 0x000fe40000000000 */
[----:B------:R-:W-:-:S05]  /*0510*/  LOP3.LUT R0, R6, 0xfffffffc, RZ, 0xc0, !PT ;  /* 0xfffffffc06007812 */ /* 0x000fca00078ec0ff */
[----:B------:R-:W-:Y:S01]  /*0520*/  VOTEU.ALL UP0, P0 ;  /* 0x00000000003f7886 */ /* 0x000fe20000000000 */
[----:B------:R-:W-:Y:S01]  /*0530*/  IMAD.IADD R0, R5, 0x1, -R0 ;  /* 0x0000000105007824 */ /* 0x000fe200078e0a00 */
[----:B------:R-:W3:Y:S01]  /*0540*/  @P3 LDC R17, c[0x0][0x10] ;  /* 0x00000400ff113b82 */ /* 0x000ee20000000800 */
[----:B------:R-:W-:Y:S01]  /*0550*/  VOTEU.ALL UP1, P0 ;  /* 0x00000000003f7886 */ /* 0x000fe20000020000 */
[----:B--2---:R-:W-:Y:S01]  /*0560*/  @P3 IMAD.MOV.U32 R6, RZ, RZ, R3 ;  /* 0x000000ffff063224 */ /* 0x004fe200078e0003 */
[----:B------:R-:W-:Y:S01]  /*0570*/  @!UP0 UMOV UR6, 0x400 ;  /* 0x0000040000068882 */ /* 0x000fe20000000000 */
[----:B------:R-:W-:-:S04]  /*0580*/  @!UP0 UIADD3 UR4, -UR4, 0x100000, URZ ;  /* 0x0010000004048890 */ /* 0x000fc8000fffe13f */
[----:B------:R-:W-:Y:S02]  /*0590*/  @!UP0 USHF.L.U32 UR5, UR4, 0xb, URZ ;  /* 0x0000000b04058899 */ /* 0x000fe4000800063f */
[----:B------:R-:W-:Y:S01]  /*05a0*/  @!UP0 USHF.L.U32 UR4, UR4, 0x1, URZ ;  /* 0x0000000104048899 */ /* 0x000fe2000800063f */
[----:B------:R-:W-:Y:S02]  /*05b0*/  @P3 IMAD.MOV.U32 R7, RZ, RZ, RZ ;  /* 0x000000ffff073224 */ /* 0x000fe400078e00ff */
[----:B------:R-:W-:Y:S01]  /*05c0*/  IMAD.MOV.U32 R5, RZ, RZ, RZ ;  /* 0x000000ffff057224 */ /* 0x000fe200078e00ff */
[----:B------:R-:W0:Y:S01]  /*05d0*/  @!UP0 S2UR UR7, SR_CgaCtaId ;  /* 0x00000000000789c3 */ /* 0x000e220000008800 */
[----:B------:R-:W-:-:S07]  /*05e0*/  @P3 IMAD.MOV.U32 R11, RZ, RZ, RZ ;  /* 0x000000ffff0b3224 */ /* 0x000fce00078e00ff */
[----:B------:R-:W1:Y:S01]  /*05f0*/  @!P3 LDC R9, c[0x0][0xc] ;  /* 0x00000300ff09bb82 */ /* 0x000e620000000800 */
[----:B---3--:R-:W-:-:S04]  /*0600*/  @P3 IMAD.WIDE.U32 R16, R4, R17, R6 ;  /* 0x0000001104103225 */ /* 0x008fc800078e0006 */
[----:B------:R-:W-:Y:S01]  /*0610*/  @P3 IMAD.IADD R17, R17, 0x1, R11 ;  /* 0x0000000111113824 */ /* 0x000fe200078e020b */
[----:B0-----:R-:W-:Y:S01]  /*0620*/  @!UP0 ULEA UR6, UR7, UR6, 0x18 ;  /* 0x0000000607068291 */ /* 0x001fe2000f8ec03f */
[----:B------:R-:W-:Y:S01]  /*0630*/  VOTEU.ALL UP0, P0 ;  /* 0x00000000003f7886 */ /* 0x000fe20000000000 */
[----:B------:R-:W-:-:S04]  /*0640*/  ISETP.NE.AND P0, PT, R0, 0x3, PT ;  /* 0x000000030000780c */ /* 0x000fc80003f05270 */
[----:B------:R-:W-:Y:S01]  /*0650*/  ISETP.EQ.OR P0, PT, R0, RZ, !P0 ;  /* 0x000000ff0000720c */ /* 0x000fe20004702670 */
[----:B-1----:R-:W-:-:S03]  /*0660*/  @!P3 IMAD.WIDE.U32 R6, R9, R3, R4 ;  /* 0x000000030906b225 */ /* 0x002fc600078e0004 */
[C---:B------:R-:W-:Y:S01]  /*0670*/  ISETP.EQ.AND P0, PT, R8.reuse, RZ, P0 ;  /* 0x000000ff0800720c */ /* 0x040fe20000702270 */
[----:B------:R-:W-:Y:S01]  /*0680*/  VIADD R8, R8, 0xffffffff ;  /* 0xffffffff08087836 */ /* 0x000fe20000000000 */
[----:B------:R-:W0:Y:S02]  /*0690*/  FENCE.VIEW.ASYNC.S ;  /* 0x00000000000073c6 */ /* 0x000e240000000000 */
[----:B0-----:R0:W1:Y:S01]  /*06a0*/  @!UP0 SYNCS.EXCH.64 URZ, [UR6+0xf0], UR4 ;  /* 0x0000f004063f85b2 */ /* 0x0010620008000100 */
[----:B------:R-:W-:Y:S01]  /*06b0*/  @!P3 IMAD.MOV.U32 R16, RZ, RZ, R6 ;  /* 0x000000ffff10b224 */ /* 0x000fe200078e0006 */
[----:B------:R-:W-:Y:S01]  /*06c0*/  SEL R19, RZ, 0x1, !P0 ;  /* 0x00000001ff137807 */ /* 0x000fe20004000000 */
[----:B------:R-:W-:Y:S01]  /*06d0*/  @!P3 IMAD.MOV.U32 R17, RZ, RZ, R7 ;  /* 0x000000ffff11b224 */ /* 0x000fe200078e0007 */
[----:B------:R-:W-:-:S04]  /*06e0*/  ISETP.GE.U32.AND P1, PT, R8, 0x2, PT ;  /* 0x000000020800780c */ /* 0x000fc80003f26070 */
[----:B------:R-:W-:Y:S01]  /*06f0*/  SEL R19, R19, 0x2, P1 ;  /* 0x0000000213137807 */ /* 0x000fe20000800000 */
[----:B------:R0:W1:Y:S01]  /*0700*/  @!UP1 SYNCS.EXCH.64 URZ, [UR6+0xf8], UR4 ;  /* 0x0000f804063f95b2 */ /* 0x0000620008000100 */
[----:B------:R-:W-:Y:S01]  /*0710*/  NOP ;  /* 0x0000000000007918 */ /* 0x000fe20000000000 */
[----:B-1----:R-:W-:Y:S06]  /*0720*/  BAR.SYNC.DEFER_BLOCKING 0x0 ;  /* 0x0000000000007b1d */ /* 0x002fec0000010000 */
[----:B------:R-:W-:Y:S05]  /*0730*/  @!P2 BRA `(.L_x_4) ;  /* 0x0000004c00b8a947 */ /* 0x000fea0003800000 */
[----:B------:R-:W-:-:S13]  /*0740*/  ISETP.GT.U32.AND P0, PT, R8, 0x1, PT ;  /* 0x000000010800780c */ /* 0x000fda0003f04070 */
[----:B0-----:R-:W-:Y:S05]  /*0750*/  @P0 EXIT ;  /* 0x000000000000094d */ /* 0x001fea0003800000 */
[----:B------:R-:W-:Y:S01]  /*0760*/  ULDC.64 UR4, c[0x0][0x650] ;  /* 0x0001940000047ab9 */ /* 0x000fe20000000a00 */
[----:B------:R-:W-:Y:S01]  /*0770*/  PRMT R0, RZ, 0x7610, R0 ;  /* 0x00007610ff007816 */ /* 0x000fe20000000000 */
[----:B------:R-:W-:Y:S01]  /*0780*/  IMAD.MOV.U32 R90, RZ, RZ, -0x1 ;  /* 0xffffffffff5a7424 */ /* 0x000fe200078e00ff */
[----:B------:R-:W-:Y:S01]  /*0790*/  ISETP.GE.U32.AND P0, PT, R16, UR4, PT ;  /* 0x0000000410007c0c */ /* 0x000fe2000bf06070 */
[----:B------:R-:W-:Y:S02]  /*07a0*/  IMAD.MOV.U32 R91, RZ, RZ, -0x1 ;  /* 0xffffffffff5b7424 */ /* 0x000fe400078e00ff */
[----:B------:R-:W-:Y:S01]  /*07b0*/  IMAD.MOV.U32 R89, RZ, RZ, -0x1 ;  /* 0xffffffffff597424 */ /* 0x000fe200078e00ff */
[----:B------:R-:W-:-:S13]  /*07c0*/  ISETP.GE.U32.AND.EX P0, PT, R17, UR5, PT, P0 ;  /* 0x0000000511007c0c */ /* 0x000fda000bf06100 */
[----:B------:R-:W-:Y:S05]  /*07d0*/  @P0 BRA `(.L_x_5) ;  /* 0x0000000400540947 */ /* 0x000fea0003800000 */
[----:B------:R-:W0:Y:S01]  /*07e0*/  LDC.64 R14, c[0x0][0x628] ;  /* 0x00018a00ff0e7b82 */ /* 0x000e220000000a00 */
[----:B------:R-:W-:Y:S02]  /*07f0*/  IMAD.MOV.U32 R6, RZ, RZ, R16 ;  /* 0x000000ffff067224 */ /* 0x000fe400078e0010 */
[----:B------:R-:W-:-:S05]  /*0800*/  IMAD.MOV.U32 R7, RZ, RZ, R17 ;  /* 0x000000ffff077224 */ /* 0x000fca00078e0011 */
[----:B------:R-:W1:Y:S08]  /*0810*/  LDC R0, c[0x0][0x630] ;  /* 0x00018c00ff007b82 */ /* 0x000e700000000800 */
[----:B------:R-:W2:Y:S01]  /*0820*/  LDC.64 R20, c[0x0][0x620] ;  /* 0x00018800ff147b82 */ /* 0x000ea20000000a00 */
[----:B0-----:R-:W-:-:S04]  /*0830*/  ISETP.NE.U32.AND P0, PT, R14, RZ, PT ;  /* 0x000000ff0e00720c */ /* 0x001fc80003f05070 */
[----:B------:R-:W-:-:S13]  /*0840*/  ISETP.NE.AND.EX P0, PT, R15, RZ, PT, P0 ;  /* 0x000000ff0f00720c */ /* 0x000fda0003f05300 */
[----:B-12---:R-:W-:Y:S05]  /*0850*/  @!P0 BRA `(.L_x_6) ;  /* 0x0000000000288947 */ /* 0x006fea0003800000 */
[----:B------:R-:W0:Y:S02]  /*0860*/  LDC R11, c[0x0][0x634] ;  /* 0x00018d00ff0b7b82 */ /* 0x000e240000000800 */
[----:B0-----:R-:W-:-:S05]  /*0870*/  IADD3 R11, P0, R16, R11, RZ ;  /* 0x0000000b100b7210 */ /* 0x001fca0007f1e0ff */
[----:B------:R-:W-:-:S04]  /*0880*/  IMAD.X R13, RZ, RZ, R17, P0 ;  /* 0x000000ffff0d7224 */ /* 0x000fc800000e0611 */
[----:B------:R-:W-:-:S04]  /*0890*/  IMAD.WIDE.U32 R6, R13, R14, RZ ;  /* 0x0000000e0d067225 */ /* 0x000fc800078e00ff */
[----:B------:R-:W-:-:S04]  /*08a0*/  IMAD.WIDE.U32 R8, P0, R11, R15, R6 ;  /* 0x0000000f0b087225 */ /* 0x000fc80007800006 */
[----:B------:R-:W-:-:S04]  /*08b0*/  IMAD.WIDE.U32 R6, R11, R14, RZ ;  /* 0x0000000e0b067225 */ /* 0x000fc800078e00ff */
[----:B------:R-:W-:Y:S01]  /*08c0*/  IMAD.X R11, RZ, RZ, RZ, P0 ;  /* 0x000000ffff0b7224 */ /* 0x000fe200000e06ff */
[----:B------:R-:W-:Y:S01]  /*08d0*/  IADD3 RZ, P0, R7, R8, RZ ;  /* 0x0000000807ff7210 */ /* 0x000fe20007f1e0ff */
[----:B------:R-:W-:-:S04]  /*08e0*/  IMAD.MOV.U32 R10, RZ, RZ, R9 ;  /* 0x000000ffff0a7224 */ /* 0x000fc800078e0009 */
[----:B------:R-:W-:-:S08]  /*08f0*/  IMAD.WIDE.U32.X R6, R13, R15, R10, P0 ;  /* 0x0000000f0d067225 */ /* 0x000fd000000e040a */
.L_x_6:
[-CC-:B------:R-:W-:Y:S01]  /*0900*/  SHF.R.U64 R89, R6, R0.reuse, R7.reuse ;  /* 0x0000000006597219 */ /* 0x180fe20000001207 */
[----:B------:R-:W0:Y:S01]  /*0910*/  LDC R10, c[0x0][0x618] ;  /* 0x00018600ff0a7b82 */ /* 0x000e220000000800 */
[----:B------:R-:W-:Y:S01]  /*0920*/  SHF.R.U32.HI R5, RZ, R0, R7 ;  /* 0x00000000ff057219 */ /* 0x000fe20000011607 */
[----:B------:R-:W-:Y:S01]  /*0930*/  ULDC UR4, c[0x0][0x150] ;  /* 0x0000540000047ab9 */ /* 0x000fe20000000800 */
[----:B------:R-:W-:Y:S02]  /*0940*/  IADD3 R9, P0, RZ, -R89, RZ ;  /* 0x80000059ff097210 */ /* 0x000fe40007f1e0ff */
[----:B------:R-:W-:-:S03]  /*0950*/  I2FP.F32.U32 R0, R4 ;  /* 0x0000000400007245 */ /* 0x000fc60000201000 */
[----:B------:R-:W1:Y:S01]  /*0960*/  LDC.64 R26, c[0x0][0x640] ;  /* 0x00019000ff1a7b82 */ /* 0x000e620000000a00 */
[----:B------:R-:W-:Y:S02]  /*0970*/  IMAD.X R11, RZ, RZ, ~R5, P0 ;  /* 0x000000ffff0b7224 */ /* 0x000fe400000e0e05 */
[----:B------:R-:W-:Y:S01]  /*0980*/  FMUL R0, R0, UR4 ;  /* 0x0000000400007c20 */ /* 0x000fe20008400000 */
[----:B------:R-:W-:Y:S01]  /*0990*/  IMAD.WIDE.U32 R6, R9, R20, R16 ;  /* 0x0000001409067225 */ /* 0x000fe200078e0010 */
[----:B------:R-:W-:-:S03]  /*09a0*/  ULDC UR4, c[0x0][0x154] ;  /* 0x0000550000047ab9 */ /* 0x000fc60000000800 */
[----:B------:R-:W-:Y:S01]  /*09b0*/  IMAD R8, R11, R20, RZ ;  /* 0x000000140b087224 */ /* 0x000fe200078e02ff */
[----:B------:R-:W2:Y:S01]  /*09c0*/  LDC R5, c[0x0][0x144] ;  /* 0x00005100ff057b82 */ /* 0x000ea20000000800 */
[----:B------:R-:W3:Y:S02]  /*09d0*/  F2I.U32.TRUNC.NTZ R0, R0 ;  /* 0x0000000000007305 */ /* 0x000ee4000020f000 */
[----:B------:R-:W-:-:S04]  /*09e0*/  IMAD R9, R9, R21, R8 ;  /* 0x0000001509097224 */ /* 0x000fc800078e0208 */
[----:B------:R-:W-:Y:S01]  /*09f0*/  IMAD.IADD R7, R7, 0x1, R9 ;  /* 0x0000000107077824 */ /* 0x000fe200078e0209 */
[----:B------:R-:W4:Y:S01]  /*0a00*/  LDC R12, c[0x0][0x608] ;  /* 0x00018200ff0c7b82 */ /* 0x000f220000000800 */
[----:B------:R-:W-:-:S03]  /*0a10*/  IMAD.MOV.U32 R9, RZ, RZ, -0x1 ;  /* 0xffffffffff097424 */ /* 0x000fc600078e00ff */
[-CC-:B0-----:R-:W-:Y:S02]  /*0a20*/  SHF.R.U64 R20, R6, R10.reuse, R7.reuse ;  /* 0x0000000a06147219 */ /* 0x181fe40000001207 */
[----:B------:R-:W-:Y:S02]  /*0a30*/  I2FP.F32.U32 R6, R3 ;  /* 0x0000000300067245 */ /* 0x000fe40000201000 */
[----:B------:R-:W0:Y:S01]  /*0a40*/  LDC R24, c[0x0][0x658] ;  /* 0x00019600ff187b82 */ /* 0x000e220000000800 */
[----:B-1----:R-:W-:Y:S01]  /*0a50*/  ISETP.NE.U32.AND P0, PT, R26, RZ, PT ;  /* 0x000000ff1a00720c */ /* 0x002fe20003f05070 */
[----:B---3--:R-:W-:Y:S01]  /*0a60*/  IMAD.MOV R8, RZ, RZ, -R0 ;  /* 0x000000ffff087224 */ /* 0x008fe200078e0a00 */
[----:B------:R-:W-:Y:S01]  /*0a70*/  SHF.R.U32.HI R7, RZ, R10, R7 ;  /* 0x0000000aff077219 */ /* 0x000fe20000011607 */
[----:B------:R-:W-:Y:S01]  /*0a80*/  FMUL R6, R6, UR4 ;  /* 0x0000000406067c20 */ /* 0x000fe20008400000 */
[----:B------:R-:W-:-:S03]  /*0a90*/  ISETP.NE.AND.EX P0, PT, R27, RZ, PT, P0 ;  /* 0x000000ff1b00720c */ /* 0x000fc60003f05300 */
[----:B------:R-:W1:Y:S01]  /*0aa0*/  LDC R14, c[0x0][0x148] ;  /* 0x00005200ff0e7b82 */ /* 0x000e620000000800 */
[----:B--2---:R-:W-:-:S07]  /*0ab0*/  IMAD R0, R5, R8, R4 ;  /* 0x0000000805007224 */ /* 0x004fce00078e0204 */
[----:B------:R-:W2:Y:S01]  /*0ac0*/  LDC R22, c[0x0][0x600] ;  /* 0x00018000ff167b82 */ /* 0x000ea20000000800 */
[-CC-:B----4-:R-:W-:Y:S02]  /*0ad0*/  SHF.R.U64 R28, R20, R12.reuse, R7.reuse ;  /* 0x0000000c141c7219 */ /* 0x190fe40000001207 */
[----:B------:R-:W-:Y:S01]  /*0ae0*/  SHF.R.U32.HI R5, RZ, R12, R7 ;  /* 0x0000000cff057219 */ /* 0x000fe20000011607 */
[----:B------:R-:W-:Y:S01]  /*0af0*/  IMAD.MOV.U32 R7, RZ, RZ, 0x1 ;  /* 0x00000001ff077424 */ /* 0x000fe200078e00ff */
[----:B------:R3:W4:Y:S03]  /*0b00*/  F2I.U32.TRUNC.NTZ R12, R6 ;  /* 0x00000006000c7305 */ /* 0x000726000020f000 */
[----:B------:R-:W1:Y:S01]  /*0b10*/  LDC R15, c[0x0][0x648] ;  /* 0x00019200ff0f7b82 */ /* 0x000e620000000800 */
[-C--:B0-----:R-:W-:Y:S02]  /*0b20*/  SHF.L.U32 R4, R9, R24.reuse, RZ ;  /* 0x0000001809047219 */ /* 0x081fe400000006ff */
[----:B------:R-:W-:-:S02]  /*0b30*/  SHF.R.U64 R30, R28, R24, R5 ;  /* 0x000000181c1e7219 */ /* 0x000fc40000001205 */
[----:B------:R-:W-:Y:S02]  /*0b40*/  LOP3.LUT R11, RZ, R4, RZ, 0x33, !PT ;  /* 0x00000004ff0b7212 */ /* 0x000fe400078e33ff */
[-C--:B------:R-:W-:Y:S01]  /*0b50*/  SHF.R.U32.HI R5, RZ, R24.reuse, R5 ;  /* 0x00000018ff057219 */ /* 0x080fe20000011605 */
[----:B------:R-:W0:Y:S01]  /*0b60*/  LDC R21, c[0x0][0x638] ;  /* 0x00018e00ff157b82 */ /* 0x000e220000000800 */
[----:B------:R-:W-:Y:S01]  /*0b70*/  SHF.L.U32 R10, R7, R24, RZ ;  /* 0x00000018070a7219 */ /* 0x000fe200000006ff */
[----:B------:R-:W-:-:S06]  /*0b80*/  IMAD.MOV.U32 R4, RZ, RZ, R30 ;  /* 0x000000ffff047224 */ /* 0x000fcc00078e001e */
[----:B------:R-:W0:Y:S01]  /*0b90*/  LDC R90, c[0x0][0x610] ;  /* 0x00018400ff5a7b82 */ /* 0x000e220000000800 */
[----:B---34-:R-:W-:Y:S05]  /*0ba0*/  @!P0 BRA `(.L_x_7) ;  /* 0x0000000000288947 */ /* 0x018fea0003800000 */
[----:B------:R-:W3:Y:S02]  /*0bb0*/  LDC R9, c[0x0][0x64c] ;  /* 0x00019300ff097b82 */ /* 0x000ee40000000800 */
[----:B---3--:R-:W-:-:S05]  /*0bc0*/  IADD3 R9, P0, R30, R9, RZ ;  /* 0x000000091e097210 */ /* 0x008fca0007f1e0ff */
        /* <DEDUP_REMOVED lines=8> */
.L_x_7:
[----:B-1----:R-:W-:Y:S01]  /*0c50*/  SHF.R.U64 R4, R4, R15, R5 ;  /* 0x0000000f04047219 */ /* 0x002fe20000001205 */
[----:B--2---:R-:W-:Y:S01]  /*0c60*/  VIADD R5, R22, 0xffffffff ;  /* 0xffffffff16057836 */ /* 0x004fe20000000000 */
[----:B------:R-:W-:Y:S01]  /*0c70*/  LOP3.LUT R11, R28, R11, RZ, 0xc0, !PT ;  /* 0x0000000b1c0b7212 */ /* 0x000fe200078ec0ff */
[----:B------:R-:W-:Y:S02]  /*0c80*/  IMAD.MOV R12, RZ, RZ, -R12 ;  /* 0x000000ffff0c7224 */ /* 0x000fe400078e0a0c */
[----:B------:R-:W-:Y:S01]  /*0c90*/  IMAD.MOV R6, RZ, RZ, -R4 ;  /* 0x000000ffff067224 */ /* 0x000fe200078e0a04 */
[----:B------:R-:W-:Y:S01]  /*0ca0*/  LOP3.LUT R5, R20, R5, RZ, 0xc0, !PT ;  /* 0x0000000514057212 */ /* 0x000fe200078ec0ff */
[----:B------:R-:W-:Y:S02]  /*0cb0*/  @P3 IMAD R0, R14, R12, R3 ;  /* 0x0000000c0e003224 */ /* 0x000fe400078e0203 */
[----:B------:R-:W-:Y:S02]  /*0cc0*/  IMAD R11, R10, R4, R11 ;  /* 0x000000040a0b7224 */ /* 0x000fe400078e020b */
[----:B0-----:R-:W-:-:S02]  /*0cd0*/  IMAD R3, R6, R21, R30 ;  /* 0x0000001506037224 */ /* 0x001fc400078e021e */
[----:B------:R-:W-:Y:S02]  /*0ce0*/  IMAD R90, R11, R90, R0 ;  /* 0x0000005a0b5a7224 */ /* 0x000fe400078e0200 */
[----:B------:R-:W-:Y:S02]  /*0cf0*/  IMAD R3, R3, R22, R5 ;  /* 0x0000001603037224 */ /* 0x000fe400078e0205 */
[----:B------:R-:W-:-:S03]  /*0d00*/  IMAD.MOV.U32 R0, RZ, RZ, 0x1 ;  /* 0x00000001ff007424 */ /* 0x000fc600078e00ff */
[----:B------:R-:W-:Y:S02]  /*0d10*/  SEL R91, R3, R90, !P3 ;  /* 0x0000005a035b7207 */ /* 0x000fe40005800000 */
[----:B------:R-:W-:-:S07]  /*0d20*/  SEL R90, R90, R3, !P3 ;  /* 0x000000035a5a7207 */ /* 0x000fce0005800000 */
.L_x_5:
[----:B------:R-:W-:-:S08]  /*0d30*/  NOP ;  /* 0x0000000000007918 */ /* 0x000fd00000000000 */
[----:B------:R-:W0:Y:S02]  /*0d40*/  USETMAXREG.TRY_ALLOC.CTAPOOL UP0, 0xe8 ;  /* 0x000000e8000079c8 */ /* 0x000e240008000600 */
[----:B0-----:R-:W-:-:S13]  /*0d50*/  PLOP3.LUT P0, PT, PT, PT, UP0, 0x80, 0x0 ;  /* 0x000000000000781c */ /* 0x001fda0003f0f008 */
[----:B------:R-:W-:Y:S05]  /*0d60*/  @!P0 BRA `(.L_x_5) ;  /* 0xfffffffc00f08947 */ /* 0x000fea000383ffff */
[----:B------:R-:W-:Y:S01]  /*0d70*/  ULDC.64 UR4, c[0x0][0x598] ;  /* 0x0001660000047ab9 */ /* 0x000fe20000000a00 */
[----:B------:R-:W-:Y:S01]  /*0d80*/  ULDC.64 UR36, c[0x0][0x208] ;  /* 0x0000820000247ab9 */ /* 0x000fe20000000a00 */
[----:B------:R-:W-:-:S04]  /*0d90*/  ISETP.NE.U32.AND P0, PT, RZ, UR4, PT ;  /* 0x00000004ff007c0c */ /* 0x000fc8000bf05070 */
[----:B------:R-:W-:-:S13]  /*0da0*/  ISETP.NE.AND.EX P0, PT, RZ, UR5, PT, P0 ;  /* 0x00000005ff007c0c */ /* 0x000fda000bf05300 */
[----:B------:R-:W-:Y:S05]  /*0db0*/  @!P0 BRA `(.L_x_8) ;  /* 0x00000000001c8947 */ /* 0x000fea0003800000 */
[----:B------:R-:W0:Y:S02]  /*0dc0*/  LDC.64 R4, c[0x0][0x598] ;  /* 0x00016600ff047b82 */ /* 0x000e240000000a00 */
[----:B0-----:R-:W2:Y:S02]  /*0dd0*/  LDG.E.64 R4, desc[UR36][R4.64] ;  /* 0x0000002404047981 */ /* 0x001ea4000c1e1b00 */
[----:B--2---:R-:W-:-:S04]  /*0de0*/  ISETP.NE.U32.AND P0, PT, R4, RZ, PT ;  /* 0x000000ff0400720c */ /* 0x004fc80003f05070 */
[----:B------:R-:W-:-:S13]  /*0df0*/  ISETP.NE.AND.EX P0, PT, R5, RZ, PT, P0 ;  /* 0x000000ff0500720c */ /* 0x000fda0003f05300 */
[----:B------:R-:W-:Y:S05]  /*0e00*/  @!P0 BRA `(.L_x_8) ;  /* 0x0000000000088947 */ /* 0x000fea0003800000 */
[----:B------:R0:W5:Y:S01]  /*0e10*/  LD.E R22, desc[UR36][R4.64] ;  /* 0x0000002404167980 */ /* 0x000162000c101900 */
[----:B------:R-:W-:Y:S05]  /*0e20*/  BRA `(.L_x_9) ;  /* 0x0000000000247947 */ /* 0x000fea0003800000 */
.L_x_8:
[----:B------:R-:W-:Y:S02]  /*0e30*/  ULDC.64 UR4, c[0x0][0x588] ;  /* 0x0001620000047ab9 */ /* 0x000fe40000000a00 */
[----:B------:R-:W-:-:S04]  /*0e40*/  ISETP.NE.U32.AND P0, PT, RZ, UR4, PT ;  /* 0x00000004ff007c0c */ /* 0x000fc8000bf05070 */
[----:B------:R-:W-:-:S13]  /*0e50*/  ISETP.NE.AND.EX P0, PT, RZ, UR5, PT, P0 ;  /* 0x00000005ff007c0c */ /* 0x000fda000bf05300 */
[----:B------:R-:W-:Y:S05]  /*0e60*/  @!P0 BRA `(.L_x_10) ;  /* 0x00000000000c8947 */ /* 0x000fea0003800000 */
[----:B------:R-:W0:Y:S02]  /*0e70*/  LDC.64 R22, c[0x0][0x588] ;  /* 0x00016200ff167b82 */ /* 0x000e240000000a00 */
[----:B0-----:R1:W5:Y:S01]  /*0e80*/  LDG.E R22, desc[UR36][R22.64] ;  /* 0x0000002416167981 */ /* 0x001362000c1e1900 */
[----:B------:R-:W-:Y:S05]  /*0e90*/  BRA `(.L_x_9) ;  /* 0x0000000000087947 */ /* 0x000fea0003800000 */
.L_x_10:
[----:B------:R-:W-:Y:S02]  /*0ea0*/  ULDC UR4, c[0x0][0x580] ;  /* 0x0001600000047ab9 */ /* 0x000fe40000000800 */
[----:B------:R-:W-:-:S07]  /*0eb0*/  IMAD.U32 R22, RZ, RZ, UR4 ;  /* 0x00000004ff167e24 */ /* 0x000fce000f8e00ff */
.L_x_9:
[----:B------:R-:W-:Y:S02]  /*0ec0*/  ULDC.64 UR4, c[0x0][0x5a0] ;  /* 0x0001680000047ab9 */ /* 0x000fe40000000a00 */
[----:B------:R-:W-:-:S04]  /*0ed0*/  ISETP.NE.U32.AND P0, PT, RZ, UR4, PT ;  /* 0x00000004ff007c0c */ /* 0x000fc8000bf05070 */
[----:B------:R-:W-:-:S13]  /*0ee0*/  ISETP.NE.AND.EX P0, PT, RZ, UR5, PT, P0 ;  /* 0x00000005ff007c0c */ /* 0x000fda000bf05300 */
[----:B------:R-:W-:Y:S05]  /*0ef0*/  @!P0 BRA `(.L_x_11) ;  /* 0x00000000001c8947 */ /* 0x000fea0003800000 */
[----:B0-----:R-:W0:Y:S02]  /*0f00*/  LDC.64 R4, c[0x0][0x5a0] ;  /* 0x00016800ff047b82 */ /* 0x001e240000000a00 */
[----:B0-----:R-:W2:Y:S02]  /*0f10*/  LDG.E.64 R4, desc[UR36][R4.64] ;  /* 0x0000002404047981 */ /* 0x001ea4000c1e1b00 */
[----:B--2---:R-:W-:-:S04]  /*0f20*/  ISETP.NE.U32.AND P0, PT, R4, RZ, PT ;  /* 0x000000ff0400720c */ /* 0x004fc80003f05070 */
[----:B------:R-:W-:-:S13]  /*0f30*/  ISETP.NE.AND.EX P0, PT, R5, RZ, PT, P0 ;  /* 0x000000ff0500720c */ /* 0x000fda0003f05300 */
[----:B------:R-:W-:Y:S05]  /*0f40*/  @!P0 BRA `(.L_x_11) ;  /* 0x0000000000088947 */ /* 0x000fea0003800000 */
[----:B-1----:R0:W5:Y:S01]  /*0f50*/  LD.E R23, desc[UR36][R4.64] ;  /* 0x0000002404177980 */ /* 0x002162000c101900 */
[----:B------:R-:W-:Y:S05]  /*0f60*/  BRA `(.L_x_12) ;  /* 0x0000000000247947 */ /* 0x000fea0003800000 */
.L_x_11:
[----:B------:R-:W-:Y:S02]  /*0f70*/  ULDC.64 UR4, c[0x0][0x590] ;  /* 0x0001640000047ab9 */ /* 0x000fe40000000a00 */
[----:B------:R-:W-:-:S04]  /*0f80*/  ISETP.NE.U32.AND P0, PT, RZ, UR4, PT ;  /* 0x00000004ff007c0c */ /* 0x000fc8000bf05070 */
[----:B------:R-:W-:-:S13]  /*0f90*/  ISETP.NE.AND.EX P0, PT, RZ, UR5, PT, P0 ;  /* 0x00000005ff007c0c */ /* 0x000fda000bf05300 */
[----:B------:R-:W-:Y:S05]  /*0fa0*/  @!P0 BRA `(.L_x_13) ;  /* 0x00000000000c8947 */ /* 0x000fea0003800000 */
[----:B0-----:R-:W1:Y:S02]  /*0fb0*/  LDC.64 R4, c[0x0][0x590] ;  /* 0x00016400ff047b82 */ /* 0x001e640000000a00 */
[----:B-1----:R1:W5:Y:S01]  /*0fc0*/  LDG.E R23, desc[UR36][R4.64] ;  /* 0x0000002404177981 */ /* 0x002362000c1e1900 */
[----:B------:R-:W-:Y:S05]  /*0fd0*/  BRA `(.L_x_12) ;  /* 0x0000000000087947 */ /* 0x000fea0003800000 */
.L_x_13:
[----:B------:R-:W-:Y:S02]  /*0fe0*/  ULDC UR4, c[0x0][0x584] ;  /* 0x0001610000047ab9 */ /* 0x000fe40000000800 */
[----:B-1----:R-:W-:-:S07]  /*0ff0*/  IMAD.U32 R23, RZ, RZ, UR4 ;  /* 0x00000004ff177e24 */ /* 0x002fce000f8e00ff */
.L_x_12:
[----:B------:R-:W-:-:S13]  /*1000*/  LOP3.LUT P0, RZ, R0, 0xff, RZ, 0xc0, !PT ;  /* 0x000000ff00ff7812 */ /* 0x000fda000780c0ff */
[----:B------:R-:W-:Y:S05]  /*1010*/  @!P0 EXIT ;  /* 0x000000000000894d */ /* 0x000fea0003800000 */
[----:B------:R-:W-:Y:S01]  /*1020*/  ULDC UR4, c[0x0][0x28c] ;  /* 0x0000a30000047ab9 */ /* 0x000fe20000000800 */
[----:B------:R-:W-:Y:S01]  /*1030*/  UMOV UR38, URZ ;  /* 0x0000003f00267c82 */ /* 0x000fe20008000000 */
[----:B------:R-:W-:Y:S01]  /*1040*/  UIADD3 UR4, UR4, 0x3f, URZ ;  /* 0x0000003f04047890 */ /* 0x000fe2000fffe03f */
[----:B------:R-:W-:-:S03]  /*1050*/  UMOV UR39, URZ ;  /* 0x0000003f00277c82 */ /* 0x000fc60008000000 */
[----:B------:R-:W-:-:S04]  /*1060*/  USHF.R.S32.HI UR5, URZ, 0x1f, UR4 ;  /* 0x0000001f3f057899 */ /* 0x000fc80008011404 */
[----:B------:R-:W-:-:S04]  /*1070*/  ULEA.HI UR5, UR5, UR4, URZ, 0x6 ;  /* 0x0000000405057291 */ /* 0x000fc8000f8f303f */
[----:B------:R-:W-:-:S12]  /*1080*/  USHF.R.S32.HI UR40, URZ, 0x6, UR5 ;  /* 0x000000063f287899 */ /* 0x000fd80008011405 */
.L_x_163:
[----:B------:R-:W-:Y:S01]  /*1090*/  LOP3.LUT R0, R18, 0x80, RZ, 0xc0, !PT ;  /* 0x0000008012007812 */ /* 0x000fe200078ec0ff */
[----:B------:R-:W2:Y:S01]  /*10a0*/  S2UR UR7, SR_CgaCtaId ;  /* 0x00000000000779c3 */ /* 0x000ea20000008800 */
[----:B------:R-:W-:Y:S02]  /*10b0*/  UMOV UR6, 0x400 ;  /* 0x0000040000067882 */ /* 0x000fe40000000000 */
[----:B------:R-:W-:-:S06]  /*10c0*/  SHF.R.U32.HI R0, RZ, 0x7, R0 ;  /* 0x00000007ff007819 */ /* 0x000fcc0000011600 */
[----:B------:R-:W3:Y:S01]  /*10d0*/  SHFL.IDX PT, R0, R0, RZ, 0x1f ;  /* 0x00001fff00007589 */ /* 0x000ee200000e0000 */
[----:B--2---:R-:W-:Y:S01]  /*10e0*/  ULEA UR6, UR7, UR6, 0x18 ;  /* 0x0000000607067291 */ /* 0x004fe2000f8ec03f */
[----:B---3--:R-:W-:-:S13]  /*10f0*/  R2UR UR4, R0 ;  /* 0x00000000000472ca */ /* 0x008fda00000e0000 */
[----:B------:R-:W-:-:S04]  /*1100*/  ULEA.HI UR5, UR4, UR4, URZ, 0x1 ;  /* 0x0000000404057291 */ /* 0x000fc8000f8f083f */
[----:B------:R-:W-:-:S04]  /*1110*/  ULOP3.LUT UR5, UR5, 0xffffe, URZ, 0xc0, !UPT ;  /* 0x000ffffe05057892 */ /* 0x000fc8000f8ec03f */
[----:B------:R-:W-:-:S03]  /*1120*/  UIADD3 UR5, UR4, -UR5, URZ ;  /* 0x8000000504057290 */ /* 0x000fc6000fffe03f */
[----:B------:R-:W-:Y:S01]  /*1130*/  ULDC UR4, c[0x0][0x28c] ;  /* 0x0000a30000047ab9 */ /* 0x000fe20000000800 */
[----:B------:R-:W-:Y:S01]  /*1140*/  ULEA UR5, UR5, UR6, 0xc ;  /* 0x0000000605057291 */ /* 0x000fe2000f8e603f */
[----:B------:R-:W-:-:S03]  /*1150*/  ISETP.LT.AND P0, PT, RZ, UR4, PT ;  /* 0x00000004ff007c0c */ /* 0x000fc6000bf01270 */
[----:B------:R-:W-:-:S04]  /*1160*/  UIADD3 UR5, UR5, 0x200, URZ ;  /* 0x0000020005057890 */ /* 0x000fc8000fffe03f */
[----:B------:R-:W-:-:S04]  /*1170*/  USHF.R.U32.HI UR5, URZ, 0x4, UR5 ;  /* 0x000000043f057899 */ /* 0x000fc80008011605 */
[----:B------:R-:W-:Y:S02]  /*1180*/  ULOP3.LUT UR41, UR5, 0x3fff, URZ, 0xc0, !UPT ;  /* 0x00003fff05297892 */ /* 0x000fe4000f8ec03f */
[----:B01--4-:R-:W-:Y:S10]  /*1190*/  @P0 BRA `(.L_x_14) ;  /* 0x0000000000400947 */ /* 0x013ff40003800000 */
[----:B------:R-:W-:Y:S01]  /*11a0*/  MOV R0, 0x0 ;  /* 0x0000000000007802 */ /* 0x000fe20000000f00 */
[----:B------:R-:W-:Y:S01]  /*11b0*/  ULDC.64 UR4, c[0x4][0x68] ;  /* 0x01001a0000047ab9 */ /* 0x000fe20000000a00 */
[----:B------:R-:W-:Y:S01]  /*11c0*/  ULDC.64 UR6, c[0x4][0x8] ;  /* 0x0100020000067ab9 */ /* 0x000fe20000000a00 */
[----:B01----:R-:W-:Y:S01]  /*11d0*/  IMAD.U32 R4, RZ, RZ, UR4 ;  /* 0x00000004ff047e24 */ /* 0x003fe2000f8e00ff */
[----:B------:R0:W1:Y:S01]  /*11e0*/  LDC.64 R14, c[0x4][R0] ;  /* 0x01000000000e7b82 */ /* 0x0000620000000a00 */
[----:B------:R-:W-:Y:S01]  /*11f0*/  IMAD.U32 R5, RZ, RZ, UR5 ;  /* 0x00000005ff057e24 */ /* 0x000fe2000f8e00ff */
[----:B------:R-:W-:Y:S01]  /*1200*/  ULDC.64 UR4, c[0x4][0x70] ;  /* 0x01001c0000047ab9 */ /* 0x000fe20000000a00 */
[----:B------:R-:W-:Y:S02]  /*1210*/  IMAD.U32 R10, RZ, RZ, UR6 ;  /* 0x00000006ff0a7e24 */ /* 0x000fe4000f8e00ff */
[----:B------:R-:W-:Y:S02]  /*1220*/  IMAD.U32 R6, RZ, RZ, UR4 ;  /* 0x00000004ff067e24 */ /* 0x000fe4000f8e00ff */
[----:B------:R-:W-:-:S02]  /*1230*/  IMAD.U32 R7, RZ, RZ, UR5 ;  /* 0x00000005ff077e24 */ /* 0x000fc4000f8e00ff */
[----:B------:R-:W-:Y:S02]  /*1240*/  IMAD.U32 R11, RZ, RZ, UR7 ;  /* 0x00000007ff0b7e24 */ /* 0x000fe4000f8e00ff */
[----:B------:R-:W-:Y:S02]  /*1250*/  IMAD.MOV.U32 R8, RZ, RZ, 0x1e1 ;  /* 0x000001e1ff087424 */ /* 0x000fe400078e00ff */
[----:B------:R-:W-:Y:S02]  /*1260*/  IMAD.MOV.U32 R12, RZ, RZ, 0x1 ;  /* 0x00000001ff0c7424 */ /* 0x000fe400078e00ff */
[----:B0-----:R-:W-:-:S07]  /*1270*/  IMAD.MOV.U32 R13, RZ, RZ, RZ ;  /* 0x000000ffff0d7224 */ /* 0x001fce00078e00ff */
[----:B------:R-:W-:-:S07]  /*1280*/  LEPC R20, `(.L_x_14) ;  /* 0x000000001014794e */ /* 0x000fce0000000000 */
[----:B-1---5:R-:W-:Y:S05]  /*1290*/  CALL.ABS.NOINC R14 ;  /* 0x000000000e007343 */ /* 0x022fea0003c00000 */
.L_x_14:
[----:B------:R-:W-:-:S04]  /*12a0*/  LOP3.LUT R0, R19, 0x1, RZ, 0xfc, !PT ;  /* 0x0000000113007812 */ /* 0x000fc800078efcff */
[----:B------:R-:W-:-:S13]  /*12b0*/  ISETP.NE.AND P0, PT, R0, 0x3, PT ;  /* 0x000000030000780c */ /* 0x000fda0003f05270 */
[----:B------:R-:W-:Y:S05]  /*12c0*/  @!P0 BRA `(.L_x_15) ;  /* 0x0000000000048947 */ /* 0x000fea0003800000 */
[----:B------:R-:W-:Y:S01]  /*12d0*/  BPT.TRAP 0x1 ;  /* 0x000000040000795c */ /* 0x000fe20000300000 */
.L_x_15:
[----:B------:R-:W2:Y:S01]  /*12e0*/  S2UR UR5, SR_CgaCtaId ;  /* 0x00000000000579c3 */ /* 0x000ea20000008800 */
[----:B------:R-:W-:Y:S01]  /*12f0*/  UMOV UR4, 0x400 ;  /* 0x0000040000047882 */ /* 0x000fe20000000000 */
[----:B------:R-:W-:Y:S02]  /*1300*/  IMAD.U32 R0, RZ, RZ, UR38 ;  /* 0x00000026ff007e24 */ /* 0x000fe4000f8e00ff */
[----:B------:R-:W-:-:S03]  /*1310*/  IMAD.U32 R3, RZ, RZ, UR39 ;  /* 0x00000027ff037e24 */ /* 0x000fc6000f8e00ff */
[----:B------:R-:W-:Y:S01]  /*1320*/  SHF.L.U32 R0, R0, 0x1f, RZ ;  /* 0x0000001f00007819 */ /* 0x000fe200000006ff */
[----:B--2---:R-:W-:-:S06]  /*1330*/  ULEA UR4, UR5, UR4, 0x18 ;  /* 0x0000000405047291 */ /* 0x004fcc000f8ec03f */
[----:B------:R-:W-:-:S04]  /*1340*/  IMAD.U32 R6, RZ, RZ, UR4 ;  /* 0x00000004ff067e24 */ /* 0x000fc8000f8e00ff */
[----:B------:R-:W-:-:S04]  /*1350*/  IMAD R3, R3, 0x8, R6 ;  /* 0x0000000803037824 */ /* 0x000fc800078e0206 */
[----:B------:R2:W3:Y:S01]  /*1360*/  SYNCS.PHASECHK.TRANS64.TRYWAIT P1, [R3+URZ], R0 ;  /* 0x00000000030075a7 */ /* 0x0004e2000802017f */
[----:B------:R-:W-:Y:S05]  /*1370*/  @!P0 BRA `(.L_x_16) ;  /* 0x0000000000048947 */ /* 0x000fea0003800000 */
[----:B------:R-:W-:Y:S01]  /*1380*/  BPT.TRAP 0x1 ;  /* 0x000000040000795c */ /* 0x000fe20000300000 */
.L_x_16:
[----:B---3--:R-:W-:Y:S05]  /*1390*/  @P1 BRA `(.L_x_17) ;  /* 0x0000000000081947 */ /* 0x008fea0003800000 */
[----:B------:R-:W3:Y:S02]  /*13a0*/  SYNCS.PHASECHK.TRANS64.TRYWAIT P1, [R3+URZ], R0 ;  /* 0x00000000030075a7 */ /* 0x000ee4000802017f */
[----:B---3--:R-:W-:Y:S05]  /*13b0*/  @!P1 BRA `(.L_x_18) ;  /* 0x0000005c00889947 */ /* 0x008fea0003800000 */
.L_x_17:
[----:B------:R-:W-:-:S04]  /*13c0*/  UISETP.LT.AND UP0, UPT, UR40, 0x1, UPT ;  /* 0x000000012800788c */ /* 0x000fc8000bf01270 */
[----:B------:R-:W-:-:S06]  /*13d0*/  USEL UR4, UR40, 0x1, UP0 ;  /* 0x0000000128047887 */ /* 0x000fcc0008000000 */
[----:B--23--:R-:W-:Y:S01]  /*13e0*/  IMAD.U32 R0, RZ, RZ, UR4 ;  /* 0x00000004ff007e24 */ /* 0x00cfe2000f8e00ff */
[----:B------:R-:W-:Y:S05]  /*13f0*/  WARPSYNC.ALL ;  /* 0x0000000000007948 */ /* 0x000fea0003800000 */
[----:B------:R-:W-:-:S04]  /*1400*/  IADD3 R0, -R0, UR40, RZ ;  /* 0x0000002800007c10 */ /* 0x000fc8000fffe1ff */
[----:B------:R-:W-:Y:S02]  /*1410*/  ISETP.GE.AND P1, PT, R0, 0x1, PT ;  /* 0x000000010000780c */ /* 0x000fe40003f26270 */
[----:B------:R-:W-:Y:S01]  /*1420*/  R2UR UR4, R6 ;  /* 0x00000000060472ca */ /* 0x000fe200000e0000 */
[----:B------:R-:W-:Y:S01]  /*1430*/  ULOP3.LUT UR41, UR41, 0x10000, URZ, 0xfc, !UPT ;  /* 0x0001000029297892 */ /* 0x000fe2000f8efc3f */
[----:B------:R-:W-:Y:S01]  /*1440*/  WARPGROUP.ARRIVE ;  /* 0x00000000000079c5 */ /* 0x000fe20000000000 */
[----:B------:R-:W-:Y:S01]  /*1450*/  UMOV UR5, 0x80000020 ;  /* 0x8000002000057882 */ /* 0x000fe20000000000 */
[----:B------:R-:W-:-:S09]  /*1460*/  UMOV UR7, 0x80000020 ;  /* 0x8000002000077882 */ /* 0x000fd20000000000 */
[----:B------:R-:W-:-:S04]  /*1470*/  UIADD3 UR4, UR4, 0x1c200, URZ ;  /* 0x0001c20004047890 */ /* 0x000fc8000fffe03f */
[----:B------:R-:W-:-:S04]  /*1480*/  USHF.R.U32.HI UR4, URZ, 0x4, UR4 ;  /* 0x000000043f047899 */ /* 0x000fc80008011604 */
[----:B------:R-:W-:-:S04]  /*1490*/  ULOP3.LUT UR4, UR4, 0x3fff, URZ, 0xc0, !UPT ;  /* 0x00003fff04047892 */ /* 0x000fc8000f8ec03f */
[----:B------:R-:W-:Y:S02]  /*14a0*/  ULOP3.LUT UR9, UR4, 0x10000, URZ, 0xfc, !UPT ;  /* 0x0001000004097892 */ /* 0x000fe4000f8efc3f */
[----:B------:R-:W-:Y:S02]  /*14b0*/  ULEA UR4, UR39, UR41, 0x9 ;  /* 0x0000002927047291 */ /* 0x000fe4000f8e483f */
[----:B------:R-:W-:-:S09]  /*14c0*/  ULEA UR6, UR39, UR9, 0x9 ;  /* 0x0000000927067291 */ /* 0x000fd2000f8e483f */
[----:B------:R-:W-:Y:S01]  /*14d0*/  IGMMA.64x128x32.S8.S8 R24, gdesc[UR4], RZ, !UPT, gsb0 ;  /* 0x03600000041879f1 */ /* 0x000fe2000c0410ff */
[----:B------:R-:W-:Y:S02]  /*14e0*/  UIADD3 UR4, UR4, 0x2, URZ ;  /* 0x0000000204047890 */ /* 0x000fe4000fffe03f */
[----:B------:R-:W-:Y:S01]  /*14f0*/  UIADD3 UR6, UR6, 0x2, URZ ;  /* 0x0000000206067890 */ /* 0x000fe2000fffe03f */
[----:B------:R-:W-:Y:S01]  /*1500*/  UMOV UR5, 0x80000020 ;  /* 0x8000002000057882 */ /* 0x000fe20000000000 */
[----:B------:R-:W-:Y:S01]  /*1510*/  UMOV UR7, 0x80000020 ;  /* 0x8000002000077882 */ /* 0x000fe20000000000 */
[----:B------:R-:W-:Y:S02]  /*1520*/  WARPGROUP.DEPBAR.LE gsb0, 0x0 ;  /* 0x00008000000079c5 */ /* 0x000fe40000010000 */
[----:B------:R-:W-:-:S06]  /*1530*/  WARPGROUP.ARRIVE ;  /* 0x00000000000079c5 */ /* 0x000fcc0000000000 */
[----:B------:R-:W-:Y:S03]  /*1540*/  IGMMA.64x128x32.S8.S8 R24, gdesc[UR4], R24, gsb0 ;  /* 0x03600000041879f1 */ /* 0x000fe60008041018 */
[----:B------:R-:W-:Y:S02]  /*1550*/  WARPGROUP.DEPBAR.LE gsb0, 0x0 ;  /* 0x00008000000079c5 */ /* 0x000fe40000010000 */
[----:B------:R-:W-:Y:S05]  /*1560*/  @!P1 BRA `(.L_x_19) ;  /* 0x0000000000e09947 */ /* 0x000fea0003800000 */
[----:B------:R-:W-:Y:S02]  /*1570*/  UIADD3 UR4, UR39, 0x1, URZ ;  /* 0x0000000127047890 */ /* 0x000fe4000fffe03f */
[----:B------:R-:W-:Y:S02]  /*1580*/  IMAD.U32 R3, RZ, RZ, UR39 ;  /* 0x00000027ff037e24 */ /* 0x000fe4000f8e00ff */
[----:B------:R-:W-:-:S04]  /*1590*/  UISETP.NE.AND UP0, UPT, UR4, 0xe, UPT ;  /* 0x0000000e0400788c */ /* 0x000fc8000bf05270 */
[----:B------:R-:W-:Y:S02]  /*15a0*/  USEL UR5, URZ, 0x1, UP0 ;  /* 0x000000013f057887 */ /* 0x000fe40008000000 */
[----:B------:R-:W-:Y:S02]  /*15b0*/  USEL UR8, UR4, URZ, UP0 ;  /* 0x0000003f04087287 */ /* 0x000fe40008000000 */
[----:B------:R-:W-:-:S06]  /*15c0*/  ULOP3.LUT UR5, UR38, UR5, URZ, 0x3c, !UPT ;  /* 0x0000000526057292 */ /* 0x000fcc000f8e3c3f */
[----:B------:R-:W-:-:S07]  /*15d0*/  IMAD.U32 R7, RZ, RZ, UR5 ;  /* 0x00000005ff077e24 */ /* 0x000fce000f8e00ff */
.L_x_26:
[----:B------:R-:W-:Y:S05]  /*15e0*/  @!P0 BRA `(.L_x_20) ;  /* 0x0000000000048947 */ /* 0x000fea0003800000 */
[----:B------:R-:W-:Y:S01]  /*15f0*/  BPT.TRAP 0x1 ;  /* 0x000000040000795c */ /* 0x000fe20000300000 */
.L_x_20:
[----:B------:R-:W2:Y:S01]  /*1600*/  S2UR UR5, SR_CgaCtaId ;  /* 0x00000000000579c3 */ /* 0x000ea20000008800 */
[----:B------:R-:W-:Y:S01]  /*1610*/  UMOV UR4, 0x400 ;  /* 0x0000040000047882 */ /* 0x000fe20000000000 */
[----:B01----:R-:W-:Y:S01]  /*1620*/  IMAD.U32 R5, RZ, RZ, UR8 ;  /* 0x00000008ff057e24 */ /* 0x003fe2000f8e00ff */
[----:B------:R-:W-:Y:S01]  /*1630*/  SHF.L.U32 R4, R7, 0x1f, RZ ;  /* 0x0000001f07047819 */ /* 0x000fe200000006ff */
[----:B--2---:R-:W-:-:S06]  /*1640*/  ULEA UR4, UR5, UR4, 0x18 ;  /* 0x0000000405047291 */ /* 0x004fcc000f8ec03f */
[----:B------:R-:W-:-:S04]  /*1650*/  IMAD.U32 R6, RZ, RZ, UR4 ;  /* 0x00000004ff067e24 */ /* 0x000fc8000f8e00ff */
[----:B------:R-:W-:-:S04]  /*1660*/  IMAD R5, R5, 0x8, R6 ;  /* 0x0000000805057824 */ /* 0x000fc800078e0206 */
[----:B------:R0:W1:Y:S01]  /*1670*/  SYNCS.PHASECHK.TRANS64.TRYWAIT P1, [R5+URZ], R4 ;  /* 0x00000004050075a7 */ /* 0x000062000802017f */
[----:B------:R-:W-:Y:S05]  /*1680*/  @!P0 BRA `(.L_x_21) ;  /* 0x0000000000048947 */ /* 0x000fea0003800000 */
[----:B------:R-:W-:Y:S01]  /*1690*/  BPT.TRAP 0x1 ;  /* 0x000000040000795c */ /* 0x000fe20000300000 */
.L_x_21:
[----:B-1----:R-:W-:Y:S05]  /*16a0*/  @P1 BRA `(.L_x_22) ;  /* 0x0000000000081947 */ /* 0x002fea0003800000 */
[----:B------:R-:W1:Y:S02]  /*16b0*/  SYNCS.PHASECHK.TRANS64.TRYWAIT P1, [R5+URZ], R4 ;  /* 0x00000004050075a7 */ /* 0x000e64000802017f */
[----:B-1----:R-:W-:Y:S05]  /*16c0*/  @!P1 BRA `(.L_x_23) ;  /* 0x0000005800d89947 */ /* 0x002fea0003800000 */
.L_x_22:
[----:B------:R-:W-:Y:S01]  /*16d0*/  ULEA UR4, UR8, UR41, 0x9 ;  /* 0x0000002908047291 */ /* 0x000fe2000f8e483f */
[----:B------:R-:W-:Y:S01]  /*16e0*/  WARPGROUP.ARRIVE ;  /* 0x00000000000079c5 */ /* 0x000fe20000000000 */
[----:B------:R-:W-:Y:S01]  /*16f0*/  ULEA UR6, UR8, UR9, 0x9 ;  /* 0x0000000908067291 */ /* 0x000fe2000f8e483f */
[----:B------:R-:W-:Y:S01]  /*1700*/  UMOV UR5, 0x80000020 ;  /* 0x8000002000057882 */ /* 0x000fe20000000000 */
[----:B------:R-:W-:-:S07]  /*1710*/  UMOV UR7, 0x80000020 ;  /* 0x8000002000077882 */ /* 0x000fce0000000000 */
[----:B------:R-:W-:Y:S01]  /*1720*/  IGMMA.64x128x32.S8.S8 R24, gdesc[UR4], R24, gsb0 ;  /* 0x03600000041879f1 */ /* 0x000fe20008041018 */
        /* <DEDUP_REMOVED lines=9> */
[----:B------:R-:W-:Y:S01]  /*17c0*/  BPT.TRAP 0x1 ;  /* 0x000000040000795c */ /* 0x000fe20000300000 */
.L_x_24:
[----:B01----:R-:W-:Y:S01]  /*17d0*/  IMAD R4, R3, 0x8, R6 ;  /* 0x0000000803047824 */ /* 0x003fe200078e0206 */
[----:B------:R-:W-:-:S03]  /*17e0*/  ISETP.GT.U32.AND P1, PT, R19, 0x1, PT ;  /* 0x000000011300780c */ /* 0x000fc60003f24070 */
[----:B------:R-:W-:-:S05]  /*17f0*/  VIADD R4, R4, 0x70 ;  /* 0x0000007004047836 */ /* 0x000fca0000000000 */
[----:B------:R-:W-:-:S04]  /*1800*/  PRMT R4, RZ, 0x654, R4 ;  /* 0x00000654ff047816 */ /* 0x000fc80000000004 */
[----:B------:R0:W-:Y:S01]  /*1810*/  SYNCS.ARRIVE.TRANS64.RED.A1T0 RZ, [R4+URZ], RZ ;  /* 0x000000ff04ff79a7 */ /* 0x0001e2000810043f */
[----:B------:R-:W-:Y:S05]  /*1820*/  @P1 BRA `(.L_x_25) ;  /* 0x0000000000041947 */ /* 0x000fea0003800000 */
[----:B------:R-:W-:Y:S01]  /*1830*/  BPT.TRAP 0x1 ;  /* 0x000000040000795c */ /* 0x000fe20000300000 */
.L_x_25:
[----:B------:R-:W-:Y:S01]  /*1840*/  UIADD3 UR8, UR8, 0x1, URZ ;  /* 0x0000000108087890 */ /* 0x000fe2000fffe03f */
[C---:B------:R-:W-:Y:S01]  /*1850*/  ISETP.GT.AND P2, PT, R0.reuse, 0x1, PT ;  /* 0x000000010000780c */ /* 0x040fe20003f44270 */
[----:B------:R-:W-:Y:S02]  /*1860*/  VIADD R3, R3, 0x1 ;  /* 0x0000000103037836 */ /* 0x000fe40000000000 */
[----:B------:R-:W-:Y:S01]  /*1870*/  UISETP.NE.AND UP0, UPT, UR8, 0xe, UPT ;  /* 0x0000000e0800788c */ /* 0x000fe2000bf05270 */
[----:B------:R-:W-:Y:S02]  /*1880*/  VIADD R0, R0, 0xffffffff ;  /* 0xffffffff00007836 */ /* 0x000fe40000000000 */
[C---:B------:R-:W-:Y:S01]  /*1890*/  ISETP.NE.AND P1, PT, R3.reuse, 0xe, PT ;  /* 0x0000000e0300780c */ /* 0x040fe20003f25270 */
[----:B------:R-:W-:Y:S02]  /*18a0*/  USEL UR4, URZ, 0x1, UP0 ;  /* 0x000000013f047887 */ /* 0x000fe40008000000 */
[----:B------:R-:W-:Y:S01]  /*18b0*/  USEL UR8, UR8, URZ, UP0 ;  /* 0x0000003f08087287 */ /* 0x000fe20008000000 */
[----:B------:R-:W-:-:S03]  /*18c0*/  SEL R3, R3, RZ, P1 ;  /* 0x000000ff03037207 */ /* 0x000fc60000800000 */
[----:B------:R-:W-:Y:S01]  /*18d0*/  LOP3.LUT R7, R7, UR4, RZ, 0x3c, !PT ;  /* 0x0000000407077c12 */ /* 0x000fe2000f8e3cff */
[----:B------:R-:W-:Y:S07]  /*18e0*/  @P2 BRA `(.L_x_26) ;  /* 0xfffffffc003c2947 */ /* 0x000fee000383ffff */
.L_x_19:
[----:B------:R-:W2:Y:S02]  /*18f0*/  LDC R0, c[0x0][0x28c] ;  /* 0x0000a300ff007b82 */ /* 0x000ea40000000800 */
[----:B--2---:R-:W-:-:S13]  /*1900*/  ISETP.GE.AND P1, PT, R0, 0x1, PT ;  /* 0x000000010000780c */ /* 0x004fda0003f26270 */
[----:B------:R-:W-:Y:S05]  /*1910*/  @!P1 BRA `(.L_x_27) ;  /* 0x0000000000449947 */ /* 0x000fea0003800000 */
[----:B------:R-:W-:Y:S05]  /*1920*/  @!P0 BRA `(.L_x_28) ;  /* 0x0000000000048947 */ /* 0x000fea0003800000 */
[----:B------:R-:W-:Y:S01]  /*1930*/  BPT.TRAP 0x1 ;  /* 0x000000040000795c */ /* 0x000fe20000300000 */
.L_x_28:
[----:B------:R-:W-:Y:S01]  /*1940*/  UISETP.LT.AND UP0, UPT, UR40, 0x1, UPT ;  /* 0x000000012800788c */ /* 0x000fe2000bf01270 */
[----:B------:R-:W-:-:S03]  /*1950*/  ISETP.GT.U32.AND P0, PT, R19, 0x1, PT ;  /* 0x000000011300780c */ /* 0x000fc60003f04070 */
[----:B------:R-:W-:-:S04]  /*1960*/  USEL UR6, UR40, 0x1, UP0 ;  /* 0x0000000128067887 */ /* 0x000fc80008000000 */
[----:B------:R-:W-:-:S04]  /*1970*/  UIADD3 UR6, UR39, UR40, -UR6 ;  /* 0x0000002827067290 */ /* 0x000fc8000fffe806 */
[----:B------:R-:W-:-:S04]  /*1980*/  USHF.R.U32.HI UR4, URZ, 0x1, UR6 ;  /* 0x000000013f047899 */ /* 0x000fc80008011606 */
[----:B------:R-:W-:-:S04]  /*1990*/  UIMAD.WIDE.U32 UR4, UR4, -0x6db6db6d, URZ ;  /* 0x92492493040478a5 */ /* 0x000fc8000f8e003f */
[----:B------:R-:W-:-:S04]  /*19a0*/  USHF.R.U32.HI UR4, URZ, 0x2, UR5 ;  /* 0x000000023f047899 */ /* 0x000fc80008011605 */
[----:B------:R-:W-:-:S06]  /*19b0*/  UIMAD UR6, UR4, -0xe, UR6 ;  /* 0xfffffff2040678a4 */ /* 0x000fcc000f8e0206 */
[----:B------:R-:W-:-:S04]  /*19c0*/  IMAD.U32 R3, RZ, RZ, UR6 ;  /* 0x00000006ff037e24 */ /* 0x000fc8000f8e00ff */
[----:B------:R-:W-:-:S04]  /*19d0*/  IMAD R0, R3, 0x8, R6 ;  /* 0x0000000803007824 */ /* 0x000fc800078e0206 */
[----:B------:R-:W-:-:S05]  /*19e0*/  VIADD R0, R0, 0x70 ;  /* 0x0000007000007836 */ /* 0x000fca0000000000 */
[----:B------:R-:W-:-:S04]  /*19f0*/  PRMT R0, RZ, 0x654, R0 ;  /* 0x00000654ff007816 */ /* 0x000fc80000000000 */
[----:B------:R2:W-:Y:S01]  /*1a00*/  SYNCS.ARRIVE.TRANS64.RED.A1T0 RZ, [R0+URZ], RZ ;  /* 0x000000ff00ff79a7 */ /* 0x0005e2000810043f */
[----:B------:R-:W-:Y:S05]  /*1a10*/  @P0 BRA `(.L_x_27) ;  /* 0x0000000000040947 */ /* 0x000fea0003800000 */
[----:B------:R-:W-:Y:S01]  /*1a20*/  BPT.TRAP 0x1 ;  /* 0x000000040000795c */ /* 0x000fe20000300000 */
.L_x_27:
[----:B------:R-:W3:Y:S01]  /*1a30*/  LDC R7, c[0x0][0x288] ;  /* 0x0000a200ff077b82 */ /* 0x000ee20000000800 */
[--C-:B--2---:R-:W-:Y:S01]  /*1a40*/  SHF.R.U32.HI R0, RZ, 0x2, R18.reuse ;  /* 0x00000002ff007819 */ /* 0x104fe20000011612 */
[----:B------:R-:W-:Y:S01]  /*1a50*/  IMAD.SHL.U32 R91, R91, 0x80, RZ ;  /* 0x000000805b5b7824 */ /* 0x000fe200078e00ff */
[----:B01----:R-:W-:Y:S01]  /*1a60*/  SHF.R.U32.HI R5, RZ, 0x7, R18 ;  /* 0x00000007ff057819 */ /* 0x003fe20000011612 */
[----:B------:R-:W-:Y:S01]  /*1a70*/  UIADD3 UR39, UR40, UR39, URZ ;  /* 0x0000002728277290 */ /* 0x000fe2000fffe03f */
[----:B------:R-:W-:Y:S01]  /*1a80*/  LOP3.LUT R4, R18, 0x60, RZ, 0xc0, !PT ;  /* 0x0000006012047812 */ /* 0x000fe200078ec0ff */
[----:B------:R-:W-:Y:S01]  /*1a90*/  ULDC UR7, c[0x0][0x284] ;  /* 0x0000a10000077ab9 */ /* 0x000fe20000000800 */
[----:B------:R-:W-:Y:S01]  /*1aa0*/  LOP3.LUT R3, R0, 0x7, RZ, 0xc0, !PT ;  /* 0x0000000700037812 */ /* 0x000fe200078ec0ff */
[----:B------:R-:W-:Y:S01]  /*1ab0*/  UISETP.GT.U32.AND UP0, UPT, UR39, 0xd, UPT ;  /* 0x0000000d2700788c */ /* 0x000fe2000bf04070 */
[----:B------:R-:W-:Y:S01]  /*1ac0*/  LOP3.LUT R0, R5, 0x1, RZ, 0xc0, !PT ;  /* 0x0000000105007812 */ /* 0x000fe200078ec0ff */
[----:B------:R-:W-:Y:S01]  /*1ad0*/  USHF.R.U32.HI UR4, URZ, 0x1, UR39 ;  /* 0x000000013f047899 */ /* 0x000fe20008011627 */
[----:B------:R-:W-:Y:S01]  /*1ae0*/  SHF.R.U32.HI R6, RZ, 0x1, R4 ;  /* 0x00000001ff067819 */ /* 0x000fe20000011604 */
[----:B------:R-:W-:Y:S01]  /*1af0*/  UISETP.LT.U32.AND UP0, UPT, UR40, 0xe, UP0 ;  /* 0x0000000e2800788c */ /* 0x000fe20008701070 */
[----:B------:R-:W-:Y:S01]  /*1b00*/  LOP3.LUT R4, R18, 0x3, RZ, 0xc0, !PT ;  /* 0x0000000312047812 */ /* 0x000fe200078ec0ff */
[----:B------:R-:W-:Y:S01]  /*1b10*/  IMAD.SHL.U32 R8, R0, 0x40, RZ ;  /* 0x0000004000087824 */ /* 0x000fe200078e00ff */
[----:B------:R-:W-:Y:S01]  /*1b20*/  IADD3 R5, RZ, -R6, -R3 ;  /* 0x80000006ff057210 */ /* 0x000fe20007ffe803 */
[----:B------:R-:W-:Y:S01]  /*1b30*/  UISETP.GE.U32.AND UP1, UPT, UR40, 0xe, UPT ;  /* 0x0000000e2800788c */ /* 0x000fe2000bf26070 */
[----:B------:R-:W-:Y:S01]  /*1b40*/  SHF.R.S32.HI R14, RZ, 0x1f, R89 ;  /* 0x0000001fff0e7819 */ /* 0x000fe20000011459 */
[----:B------:R-:W-:Y:S01]  /*1b50*/  ULDC.64 UR8, c[0x0][0x5d0] ;  /* 0x0001740000087ab9 */ /* 0x000fe20000000a00 */
[----:B------:R-:W-:Y:S01]  /*1b60*/  LOP3.LUT R3, R8, 0x40, R3, 0xe2, !PT ;  /* 0x0000004008037812 */ /* 0x000fe200078ee203 */
[----:B------:R-:W-:Y:S01]  /*1b70*/  IMAD.SHL.U32 R8, R18, 0x2, RZ ;  /* 0x0000000212087824 */ /* 0x000fe200078e00ff */
[----:B------:R-:W-:Y:S01]  /*1b80*/  UIMAD.WIDE.U32 UR4, UR4, -0x6db6db6d, URZ ;  /* 0x92492493040478a5 */ /* 0x000fe2000f8e003f */
[----:B------:R-:W-:Y:S01]  /*1b90*/  IMAD R0, R0, -0x40, R5 ;  /* 0xffffffc000007824 */ /* 0x000fe200078e0205 */
[----:B------:R-:W-:Y:S01]  /*1ba0*/  USEL UR6, URZ, 0x1, !UP0 ;  /* 0x000000013f067887 */ /* 0x000fe2000c000000 */
[----:B---3--:R-:W-:Y:S01]  /*1bb0*/  IMAD R12, R4, -0x2, R7 ;  /* 0xfffffffe040c7824 */ /* 0x008fe200078e0207 */
[C---:B------:R-:W-:Y:S01]  /*1bc0*/  ISETP.GE.AND P0, PT, R91.reuse, R7, PT ;  /* 0x000000075b00720c */ /* 0x040fe20003f06270 */
[----:B------:R-:W-:Y:S01]  /*1bd0*/  IMAD.SHL.U32 R7, R90, 0x80, RZ ;  /* 0x000000805a077824 */ /* 0x000fe200078e00ff */
[----:B------:R-:W-:Y:S01]  /*1be0*/  LOP3.LUT R8, R91, 0x6, R8, 0xf8, !PT ;  /* 0x000000065b087812 */ /* 0x000fe200078ef808 */
[----:B------:R-:W-:Y:S01]  /*1bf0*/  IMAD R4, R14, UR8, RZ ;  /* 0x000000080e047c24 */ /* 0x000fe2000f8e02ff */
[----:B------:R-:W-:Y:S01]  /*1c00*/  USHF.R.U32.HI UR4, URZ, 0x2, UR5 ;  /* 0x000000023f047899 */ /* 0x000fe20008011605 */
[----:B------:R-:W-:Y:S01]  /*1c10*/  IMAD.WIDE R10, R90, 0x80, RZ ;  /* 0x000000805a0a7825 */ /* 0x000fe200078e02ff */
[----:B------:R-:W-:Y:S01]  /*1c20*/  ISETP.GE.OR P0, PT, R7, UR7, P0 ;  /* 0x0000000707007c0c */ /* 0x000fe20008706670 */
[----:B------:R-:W-:Y:S01]  /*1c30*/  ULOP3.LUT UR38, UR38, UR6, URZ, 0x3c, !UPT ;  /* 0x0000000626267292 */ /* 0x000fe2000f8e3c3f */
[----:B------:R-:W-:Y:S01]  /*1c40*/  SHF.R.S32.HI R9, RZ, 0x1f, R8 ;  /* 0x0000001fff097819 */ /* 0x000fe20000011408 */
[----:B------:R-:W-:Y:S01]  /*1c50*/  IMAD R13, R89, UR9, R4 ;  /* 0x00000009590d7c24 */ /* 0x000fe2000f8e0204 */
[----:B------:R-:W-:Y:S01]  /*1c60*/  UIMAD UR39, UR4, -0xe, UR39 ;  /* 0xfffffff2042778a4 */ /* 0x000fe2000f8e0227 */
[----:B------:R-:W-:Y:S01]  /*1c70*/  IADD3 R94, -R7, UR7, R0 ;  /* 0x00000007075e7c10 */ /* 0x000fe2000fffe100 */
[----:B------:R-:W-:Y:S01]  /*1c80*/  @UP1 ULOP3.LUT UR38, UR38, 0x1, UR4, 0x78, !UPT ;  /* 0x0000000126261892 */ /* 0x000fe2000f8e7804 */
[----:B------:R-:W-:Y:S01]  /*1c90*/  IMAD.WIDE.U32 R4, R89, UR8, R8 ;  /* 0x0000000859047c25 */ /* 0x000fe2000f8e0008 */
[----:B------:R-:W-:-:S03]  /*1ca0*/  LOP3.LUT R21, R10, R3, R6, 0xfe, !PT ;  /* 0x000000030a157212 */ /* 0x000fc600078efe06 */
[----:B------:R-:W-:Y:S02]  /*1cb0*/  IMAD.IADD R5, R5, 0x1, R13 ;  /* 0x0000000105057824 */ /* 0x000fe400078e020d */
[----:B------:R-:W-:Y:S02]  /*1cc0*/  IMAD.IADD R3, R12, 0x1, -R91 ;  /* 0x000000010c037824 */ /* 0x000fe400078e0a5b */
[----:B------:R-:W-:Y:S01]  /*1cd0*/  IMAD.MOV.U32 R0, RZ, RZ, -0x1 ;  /* 0xffffffffff007424 */ /* 0x000fe200078e00ff */
[----:B------:R-:W-:Y:S06]  /*1ce0*/  @P0 BRA `(.L_x_29) ;  /* 0x0000003000a00947 */ /* 0x000fec0003800000 */
[----:B------:R-:W0:Y:S01]  /*1cf0*/  LDC.64 R12, c[0x0][0x5c8] ;  /* 0x00017200ff0c7b82 */ /* 0x000e220000000a00 */
[----:B------:R-:W-:Y:S01]  /*1d00*/  ULDC.64 UR4, c[0x0][0x5c0] ;  /* 0x0001700000047ab9 */ /* 0x000fe20000000a00 */
[----:B------:R-:W-:Y:S01]  /*1d10*/  BSSY B0, `(.L_x_29) ;  /* 0x0000325000007945 */ /* 0x000fe20003800000 */
[-C--:B0-----:R-:W-:Y:S02]  /*1d20*/  IMAD R6, R11, R12.reuse, RZ ;  /* 0x0000000c0b067224 */ /* 0x081fe400078e02ff */
[----:B------:R-:W-:-:S04]  /*1d30*/  IMAD.WIDE.U32 R4, R21, R12, R4 ;  /* 0x0000000c15047225 */ /* 0x000fc800078e0004 */
[----:B------:R-:W-:Y:S01]  /*1d40*/  IMAD R7, R21, R13, R6 ;  /* 0x0000000d15077224 */ /* 0x000fe200078e0206 */
[----:B------:R-:W-:-:S03]  /*1d50*/  IADD3 R4, P0, R4, UR4, RZ ;  /* 0x0000000404047c10 */ /* 0x000fc6000ff1e0ff */
[----:B------:R-:W-:Y:S01]  /*1d60*/  IMAD.IADD R7, R5, 0x1, R7 ;  /* 0x0000000105077824 */ /* 0x000fe200078e0207 */
[----:B------:R-:W-:-:S04]  /*1d70*/  LEA R6, P1, R12, R4, 0x3 ;  /* 0x000000040c067211 */ /* 0x000fc800078218ff */
[----:B------:R-:W-:Y:S02]  /*1d80*/  IADD3.X R5, R7, UR5, RZ, P0, !PT ;  /* 0x0000000507057c10 */ /* 0x000fe400087fe4ff */
[----:B-----5:R-:W-:Y:S02]  /*1d90*/  ISETP.NE.AND P0, PT, R23, RZ, PT ;  /* 0x000000ff1700720c */ /* 0x020fe40003f05270 */
[----:B------:R-:W-:-:S11]  /*1da0*/  LEA.HI.X R7, R12, R5, R13, 0x3, P1 ;  /* 0x000000050c077211 */ /* 0x000fd600008f1c0d */
[----:B------:R-:W-:Y:S05]  /*1db0*/  @!P0 BRA `(.L_x_30) ;  /* 0x0000002400608947 */ /* 0x000fea0003800000 */
[----:B------:R-:W0:Y:S01]  /*1dc0*/  LDC.64 R90, c[0x0][0x5b0] ;  /* 0x00016c00ff5a7b82 */ /* 0x000e220000000a00 */
[----:B------:R-:W-:Y:S01]  /*1dd0*/  ULDC.64 UR4, c[0x0][0x5b8] ;  /* 0x00016e0000047ab9 */ /* 0x000fe20000000a00 */
[----:B------:R-:W-:Y:S01]  /*1de0*/  ISETP.GE.AND P1, PT, R94, 0x1, PT ;  /* 0x000000015e00780c */ /* 0x000fe20003f26270 */
[----:B------:R-:W-:Y:S01]  /*1df0*/  IMAD R10, R14, UR4, RZ ;  /* 0x000000040e0a7c24 */ /* 0x000fe2000f8e02ff */
[----:B------:R-:W-:Y:S01]  /*1e00*/  BSSY B1, `(.L_x_31) ;  /* 0x000000e000017945 */ /* 0x000fe20003800000 */
[----:B------:R-:W-:Y:S01]  /*1e10*/  IMAD.WIDE.U32 R14, R89, UR4, R8 ;  /* 0x00000004590e7c25 */ /* 0x000fe2000f8e0008 */
[----:B------:R-:W-:Y:S02]  /*1e20*/  ISETP.LT.OR P5, PT, R3, 0x1, !P1 ;  /* 0x000000010300780c */ /* 0x000fe40004fa1670 */
[----:B------:R-:W1:Y:S01]  /*1e30*/  LDC.64 R92, c[0x0][0x5a8] ;  /* 0x00016a00ff5c7b82 */ /* 0x000e620000000a00 */
[----:B------:R-:W-:Y:S02]  /*1e40*/  IMAD R13, R89, UR5, R10 ;  /* 0x00000005590d7c24 */ /* 0x000fe4000f8e020a */
[----:B------:R-:W-:-:S02]  /*1e50*/  IMAD.MOV.U32 R12, RZ, RZ, R14 ;  /* 0x000000ffff0c7224 */ /* 0x000fc400078e000e */
[----:B------:R-:W-:Y:S02]  /*1e60*/  IMAD.IADD R13, R15, 0x1, R13 ;  /* 0x000000010f0d7824 */ /* 0x000fe400078e020d */
[-C--:B0-----:R-:W-:Y:S02]  /*1e70*/  IMAD R10, R11, R90.reuse, RZ ;  /* 0x0000005a0b0a7224 */ /* 0x081fe400078e02ff */
[----:B------:R-:W-:-:S04]  /*1e80*/  IMAD.WIDE.U32 R8, R21, R90, R12 ;  /* 0x0000005a15087225 */ /* 0x000fc800078e000c */
[----:B------:R-:W-:Y:S01]  /*1e90*/  IMAD R89, R21, R91, R10 ;  /* 0x0000005b15597224 */ /* 0x000fe200078e020a */
[----:B-1----:R-:W-:-:S04]  /*1ea0*/  IADD3 R8, P0, R8, R92, RZ ;  /* 0x0000005c08087210 */ /* 0x002fc80007f1e0ff */
[----:B------:R-:W-:Y:S01]  /*1eb0*/  IADD3.X R9, R93, R9, R89, P0, !PT ;  /* 0x000000095d097210 */ /* 0x000fe200007fe459 */
[----:B------:R-:W-:Y:S08]  /*1ec0*/  @P5 BRA `(.L_x_32) ;  /* 0x0000000000045947 */ /* 0x000ff00003800000 */
[----:B------:R0:W5:Y:S02]  /*1ed0*/  LDG.E.U8 R88, desc[UR36][R8.64] ;  /* 0x0000002408587981 */ /* 0x000164000c1e1100 */
.L_x_32:
[----:B------:R-:W-:Y:S05]  /*1ee0*/  BSYNC B1 ;  /* 0x0000000000017941 */ /* 0x000fea0003800000 */
.L_x_31:
[----:B-----5:R-:W-:Y:S01]  /*1ef0*/  LOP3.LUT R15, R88, 0xffff, RZ, 0xc0, !PT ;  /* 0x0000ffff580f7812 */ /* 0x020fe200078ec0ff */
[C---:B------:R-:W-:Y:S01]  /*1f00*/  IMAD.SHL.U32 R10, R90.reuse, 0x8, RZ ;  /* 0x000000085a0a7824 */ /* 0x040fe200078e00ff */
[----:B------:R-:W-:Y:S01]  /*1f10*/  SHF.L.U64.HI R11, R90, 0x3, R91 ;  /* 0x000000035a0b7819 */ /* 0x000fe2000001025b */
[----:B------:R-:W-:Y:S01]  /*1f20*/  BSSY B1, `(.L_x_33) ;  /* 0x000000e000017945 */ /* 0x000fe20003800000 */
[----:B------:R-:W-:Y:S02]  /*1f30*/  PRMT R20, R15, 0x8880, RZ ;  /* 0x000088800f147816 */ /* 0x000fe400000000ff */
[----:B------:R-:W-:Y:S01]  /*1f40*/  ISETP.LT.OR P2, PT, R3, 0x2, !P1 ;  /* 0x000000020300780c */ /* 0x000fe20004f41670 */
[----:B------:R-:W-:Y:S01]  /*1f50*/  IMAD.WIDE.U32 R10, R21, R90, R10 ;  /* 0x0000005a150a7225 */ /* 0x000fe200078e000a */
[----:B------:R-:W-:-:S03]  /*1f60*/  ISETP.GE.AND P0, PT, R94, 0x9, PT ;  /* 0x000000095e00780c */ /* 0x000fc60003f06270 */
[----:B------:R-:W-:Y:S01]  /*1f70*/  IMAD R15, R20, R23, RZ ;  /* 0x00000017140f7224 */ /* 0x000fe200078e02ff */
[----:B------:R-:W-:Y:S01]  /*1f80*/  IADD3 R10, P3, P4, R14, R92, R10 ;  /* 0x0000005c0e0a7210 */ /* 0x000fe20007c7e00a */
[----:B------:R-:W-:Y:S02]  /*1f90*/  IMAD.IADD R20, R89, 0x1, R11 ;  /* 0x0000000159147824 */ /* 0x000fe400078e020b */
[----:B------:R-:W-:-:S05]  /*1fa0*/  @!P5 IMAD R21, R24, R22, R15 ;  /* 0x000000161815d224 */ /* 0x000fca00078e020f */
[----:B------:R1:W-:Y:S01]  /*1fb0*/  @!P5 STG.E.U8 desc[UR36][R4.64], R21 ;  /* 0x000000150400d986 */ /* 0x0003e2000c101124 */
[----:B------:R-:W-:Y:S05]  /*1fc0*/  @P2 BRA `(.L_x_34) ;  /* 0x00000000000c2947 */ /* 0x000fea0003800000 */
[----:B------:R-:W2:Y:S02]  /*1fd0*/  LDG.E.U8 R88, desc[UR36][R8.64+0x1] ;  /* 0x0000012408587981 */ /* 0x000ea4000c1e1100 */
[----:B--2---:R-:W-:-:S05]  /*1fe0*/  PRMT R14, R88, 0x8880, RZ ;  /* 0x00008880580e7816 */ /* 0x004fca00000000ff */
[----:B------:R-:W-:-:S07]  /*1ff0*/  IMAD R15, R14, R23, RZ ;  /* 0x000000170e0f7224 */ /* 0x000fce00078e02ff */
.L_x_34:
[----:B------:R-:W-:Y:S05]  /*2000*/  BSYNC B1 ;  /* 0x0000000000017941 */ /* 0x000fea0003800000 */
.L_x_33:
[----:B------:R-:W-:Y:S01]  /*2010*/  ISETP.LT.OR P5, PT, R3, 0x1, !P0 ;  /* 0x000000010300780c */ /* 0x000fe200047a1670 */
[----:B------:R-:W-:Y:S01]  /*2020*/  @!P2 IMAD R25, R25, R22, R15 ;  /* 0x000000161919a224 */ /* 0x000fe200078e020f */
[----:B------:R-:W-:Y:S01]  /*2030*/  BSSY B1, `(.L_x_35) ;  /* 0x000000a000017945 */ /* 0x000fe20003800000 */
[----:B------:R-:W-:Y:S02]  /*2040*/  IADD3.X R11, R13, R93, R20, P3, P4 ;  /* 0x0000005d0d0b7210 */ /* 0x000fe40001fe8414 */
[C---:B------:R-:W-:Y:S01]  /*2050*/  ISETP.LT.OR P3, PT, R3.reuse, 0x2, !P0 ;  /* 0x000000020300780c */ /* 0x040fe20004761670 */
[----:B------:R2:W-:Y:S01]  /*2060*/  @!P2 STG.E.U8 desc[UR36][R4.64+0x1], R25 ;  /* 0x000001190400a986 */ /* 0x0005e2000c101124 */
[C---:B------:R-:W-:Y:S02]  /*2070*/  ISETP.LT.OR P4, PT, R3.reuse, 0x9, !P1 ;  /* 0x000000090300780c */ /* 0x040fe40004f81670 */
[----:B------:R-:W-:-:S04]  /*2080*/  ISETP.LT.OR P2, PT, R3, 0xa, !P1 ;  /* 0x0000000a0300780c */ /* 0x000fc80004f41670 */
[----:B------:R-:W-:Y:S09]  /*2090*/  @P5 BRA `(.L_x_36) ;  /* 0x00000000000c5947 */ /* 0x000ff20003800000 */
[----:B------:R-:W3:Y:S02]  /*20a0*/  LDG.E.U8 R88, desc[UR36][R10.64] ;  /* 0x000000240a587981 */ /* 0x000ee4000c1e1100 */
[----:B---3--:R-:W-:-:S05]  /*20b0*/  PRMT R12, R88, 0x8880, RZ ;  /* 0x00008880580c7816 */ /* 0x008fca00000000ff */
[----:B------:R-:W-:-:S07]  /*20c0*/  IMAD R15, R12, R23, RZ ;  /* 0x000000170c0f7224 */ /* 0x000fce00078e02ff */
.L_x_36:
[----:B------:R-:W-:Y:S05]  /*20d0*/  BSYNC B1 ;  /* 0x0000000000017941 */ /* 0x000fea0003800000 */
.L_x_35:
[----:B------:R-:W-:Y:S01]  /*20e0*/  @!P5 IMAD R13, R26, R22, R15 ;  /* 0x000000161a0dd224 */ /* 0x000fe200078e020f */
[----:B------:R-:W-:Y:S04]  /*20f0*/  BSSY B1, `(.L_x_37) ;  /* 0x0000006000017945 */ /* 0x000fe80003800000 */
[----:B------:R3:W-:Y:S01]  /*2100*/  @!P5 STG.E.U8 desc[UR36][R6.64], R13 ;  /* 0x0000000d0600d986 */ /* 0x0007e2000c101124 */
[----:B------:R-:W-:Y:S05]  /*2110*/  @P3 BRA `(.L_x_38) ;  /* 0x00000000000c3947 */ /* 0x000fea0003800000 */
[----:B------:R-:W4:Y:S02]  /*2120*/  LDG.E.U8 R88, desc[UR36][R10.64+0x1] ;  /* 0x000001240a587981 */ /* 0x000f24000c1e1100 */
[----:B----4-:R-:W-:-:S05]  /*2130*/  PRMT R12, R88, 0x8880, RZ ;  /* 0x00008880580c7816 */ /* 0x010fca00000000ff */
[----:B------:R-:W-:-:S07]  /*2140*/  IMAD R15, R12, R23, RZ ;  /* 0x000000170c0f7224 */ /* 0x000fce00078e02ff */
.L_x_38:
[----:B------:R-:W-:Y:S05]  /*2150*/  BSYNC B1 ;  /* 0x0000000000017941 */ /* 0x000fea0003800000 */
.L_x_37:
[----:B------:R-:W-:Y:S01]  /*2160*/  @!P3 IMAD R27, R27, R22, R15 ;  /* 0x000000161b1bb224 */ /* 0x000fe200078e020f */
[----:B------:R-:W-:Y:S04]  /*2170*/  BSSY B1, `(.L_x_39) ;  /* 0x0000006000017945 */ /* 0x000fe80003800000 */
[----:B------:R4:W-:Y:S01]  /*2180*/  @!P3 STG.E.U8 desc[UR36][R6.64+0x1], R27 ;  /* 0x0000011b0600b986 */ /* 0x0009e2000c101124 */
[----:B------:R-:W-:Y:S05]  /*2190*/  @P4 BRA `(.L_x_40) ;  /* 0x00000000000c4947 */ /* 0x000fea0003800000 */
[----:B------:R-:W5:Y:S02]  /*21a0*/  LDG.E.U8 R88, desc[UR36][R8.64+0x8] ;  /* 0x0000082408587981 */ /* 0x000f64000c1e1100 */
[----:B-----5:R-:W-:-:S05]  /*21b0*/  PRMT R12, R88, 0x8880, RZ ;  /* 0x00008880580c7816 */ /* 0x020fca00000000ff */
[----:B------:R-:W-:-:S07]  /*21c0*/  IMAD R15, R12, R23, RZ ;  /* 0x000000170c0f7224 */ /* 0x000fce00078e02ff */
.L_x_40:
[----:B------:R-:W-:Y:S05]  /*21d0*/  BSYNC B1 ;  /* 0x0000000000017941 */ /* 0x000fea0003800000 */
.L_x_39:
[----:B---3--:R-:W-:Y:S01]  /*21e0*/  @!P4 IMAD R13, R28, R22, R15 ;  /* 0x000000161c0dc224 */ /* 0x008fe200078e020f */
[----:B------:R-:W-:Y:S04]  /*21f0*/  BSSY B1, `(.L_x_41) ;  /* 0x0000006000017945 */ /* 0x000fe80003800000 */
[----:B------:R3:W-:Y:S01]  /*2200*/  @!P4 STG.E.U8 desc[UR36][R4.64+0x8], R13 ;  /* 0x0000080d0400c986 */ /* 0x0007e2000c101124 */
[----:B------:R-:W-:Y:S05]  /*2210*/  @P2 BRA `(.L_x_42) ;  /* 0x00000000000c2947 */ /* 0x000fea0003800000 */
[----:B------:R-:W5:Y:S02]  /*2220*/  LDG.E.U8 R88, desc[UR36][R8.64+0x9] ;  /* 0x0000092408587981 */ /* 0x000f64000c1e1100 */
[----:B-----5:R-:W-:-:S05]  /*2230*/  PRMT R12, R88, 0x8880, RZ ;  /* 0x00008880580c7816 */ /* 0x020fca00000000ff */
[----:B------:R-:W-:-:S07]  /*2240*/  IMAD R15, R12, R23, RZ ;  /* 0x000000170c0f7224 */ /* 0x000fce00078e02ff */
.L_x_42:
[----:B------:R-:W-:Y:S05]  /*2250*/  BSYNC B1 ;  /* 0x0000000000017941 */ /* 0x000fea0003800000 */
.L_x_41:
[----:B------:R-:W-:Y:S01]  /*2260*/  ISETP.LT.OR P4, PT, R3, 0x9, !P0 ;  /* 0x000000090300780c */ /* 0x000fe20004781670 */
[----:B------:R-:W-:Y:S01]  /*2270*/  @!P2 IMAD R29, R29, R22, R15 ;  /* 0x000000161d1da224 */ /* 0x000fe200078e020f */
[----:B------:R-:W-:Y:S01]  /*2280*/  BSSY B1, `(.L_x_43) ;  /* 0x0000009000017945 */ /* 0x000fe20003800000 */
[C---:B------:R-:W-:Y:S02]  /*2290*/  ISETP.LT.OR P3, PT, R3.reuse, 0xa, !P0 ;  /* 0x0000000a0300780c */ /* 0x040fe40004761670 */
[C---:B------:R-:W-:Y:S01]  /*22a0*/  ISETP.LT.OR P5, PT, R3.reuse, 0x11, !P1 ;  /* 0x000000110300780c */ /* 0x040fe20004fa1670 */
[----:B------:R0:W-:Y:S01]  /*22b0*/  @!P2 STG.E.U8 desc[UR36][R4.64+0x9], R29 ;  /* 0x0000091d0400a986 */ /* 0x0001e2000c101124 */
[----:B------:R-:W-:-:S06]  /*22c0*/  ISETP.LT.OR P2, PT, R3, 0x12, !P1 ;  /* 0x000000120300780c */ /* 0x000fcc0004f41670 */
[----:B------:R-:W-:Y:S07]  /*22d0*/  @P4 BRA `(.L_x_44) ;  /* 0x00000000000c4947 */ /* 0x000fee0003800000 */
[----:B------:R-:W5:Y:S02]  /*22e0*/  LDG.E.U8 R88, desc[UR36][R10.64+0x8] ;  /* 0x000008240a587981 */ /* 0x000f64000c1e1100 */
[----:B-----5:R-:W-:-:S05]  /*22f0*/  PRMT R12, R88, 0x8880, RZ ;  /* 0x00008880580c7816 */ /* 0x020fca00000000ff */
[----:B------:R-:W-:-:S07]  /*2300*/  IMAD R15, R12, R23, RZ ;  /* 0x000000170c0f7224 */ /* 0x000fce00078e02ff */
.L_x_44:
[----:B------:R-:W-:Y:S05]  /*2310*/  BSYNC B1 ;  /* 0x0000000000017941 */ /* 0x000fea0003800000 */
.L_x_43:
[----:B---3--:R-:W-:Y:S01]  /*2320*/  @!P4 IMAD R13, R30, R22, R15 ;  /* 0x000000161e0dc224 */ /* 0x008fe200078e020f */
[----:B------:R-:W-:Y:S04]  /*2330*/  BSSY B1, `(.L_x_45) ;  /* 0x0000006000017945 */ /* 0x000fe80003800000 */
[----:B------:R3:W-:Y:S01]  /*2340*/  @!P4 STG.E.U8 desc[UR36][R6.64+0x8], R13 ;  /* 0x0000080d0600c986 */ /* 0x0007e2000c101124 */
[----:B------:R-:W-:Y:S05]  /*2350*/  @P3 BRA `(.L_x_46) ;  /* 0x00000000000c3947 */ /* 0x000fea0003800000 */
[----:B------:R-:W5:Y:S02]  /*2360*/  LDG.E.U8 R88, desc[UR36][R10.64+0x9] ;  /* 0x000009240a587981 */ /* 0x000f64000c1e1100 */
[----:B-----5:R-:W-:-:S05]  /*2370*/  PRMT R12, R88, 0x8880, RZ ;  /* 0x00008880580c7816 */ /* 0x020fca00000000ff */
[----:B------:R-:W-:-:S07]  /*2380*/  IMAD R15, R12, R23, RZ ;  /* 0x000000170c0f7224 */ /* 0x000fce00078e02ff */
.L_x_46:
[----:B------:R-:W-:Y:S05]  /*2390*/  BSYNC B1 ;  /* 0x0000000000017941 */ /* 0x000fea0003800000 */
.L_x_45:
[----:B------:R-:W-:Y:S01]  /*23a0*/  @!P3 IMAD R31, R31, R22, R15 ;  /* 0x000000161f1fb224 */ /* 0x000fe200078e020f */
[----:B------:R-:W-:Y:S04]  /*23b0*/  BSSY B1, `(.L_x_47) ;  /* 0x0000006000017945 */ /* 0x000fe80003800000 */
[----:B------:R0:W-:Y:S01]  /*23c0*/  @!P3 STG.E.U8 desc[UR36][R6.64+0x9], R31 ;  /* 0x0000091f0600b986 */ /* 0x0001e2000c101124 */
[----:B------:R-:W-:Y:S05]  /*23d0*/  @P5 BRA `(.L_x_48) ;  /* 0x00000000000c5947 */ /* 0x000fea0003800000 */
[----:B------:R-:W5:Y:S02]  /*23e0*/  LDG.E.U8 R88, desc[UR36][R8.64+0x10] ;  /* 0x0000102408587981 */ /* 0x000f64000c1e1100 */
[----:B-----5:R-:W-:-:S05]  /*23f0*/  PRMT R12, R88, 0x8880, RZ ;  /* 0x00008880580c7816 */ /* 0x020fca00000000ff */
[----:B------:R-:W-:-:S07]  /*2400*/  IMAD R15, R12, R23, RZ ;  /* 0x000000170c0f7224 */ /* 0x000fce00078e02ff */
.L_x_48:
[----:B------:R-:W-:Y:S05]  /*2410*/  BSYNC B1 ;  /* 0x0000000000017941 */ /* 0x000fea0003800000 */
.L_x_47:
[----:B---3--:R-:W-:Y:S01]  /*2420*/  @!P5 IMAD R13, R32, R22, R15 ;  /* 0x00000016200dd224 */ /* 0x008fe200078e020f */
[----:B------:R-:W-:Y:S04]  /*2430*/  BSSY B1, `(.L_x_49) ;  /* 0x0000006000017945 */ /* 0x000fe80003800000 */
[----:B------:R3:W-:Y:S01]  /*2440*/  @!P5 STG.E.U8 desc[UR36][R4.64+0x10], R13 ;  /* 0x0000100d0400d986 */ /* 0x0007e2000c101124 */
[----:B------:R-:W-:Y:S05]  /*2450*/  @P2 BRA `(.L_x_50) ;  /* 0x00000000000c2947 */ /* 0x000fea0003800000 */
[----:B------:R-:W5:Y:S02]  /*2460*/  LDG.E.U8 R88, desc[UR36][R8.64+0x11] ;  /* 0x0000112408587981 */ /* 0x000f64000c1e1100 */
[----:B-----5:R-:W-:-:S05]  /*2470*/  PRMT R12, R88, 0x8880, RZ ;  /* 0x00008880580c7816 */ /* 0x020fca00000000ff */
[----:B------:R-:W-:-:S07]  /*2480*/  IMAD R15, R12, R23, RZ ;  /* 0x000000170c0f7224 */ /* 0x000fce00078e02ff */
.L_x_50:
[----:B------:R-:W-:Y:S05]  /*2490*/  BSYNC B1 ;  /* 0x0000000000017941 */ /* 0x000fea0003800000 */
.L_x_49:
        /* <DEDUP_REMOVED lines=11> */
.L_x_52:
[----:B------:R-:W-:Y:S05]  /*2550*/  BSYNC B1 ;  /* 0x0000000000017941 */ /* 0x000fea0003800000 */
.L_x_51:
[----:B---3--:R-:W-:Y:S01]  /*2560*/  @!P4 IMAD R13, R34, R22, R15 ;  /* 0x00000016220dc224 */ /* 0x008fe200078e020f */
[----:B------:R-:W-:Y:S04]  /*2570*/  BSSY B1, `(.L_x_53) ;  /* 0x0000006000017945 */ /* 0x000fe80003800000 */
[----:B------:R3:W-:Y:S01]  /*2580*/  @!P4 STG.E.U8 desc[UR36][R6.64+0x10], R13 ;  /* 0x0000100d0600c986 */ /* 0x0007e2000c101124 */
[----:B------:R-:W-:Y:S05]  /*2590*/  @P3 BRA `(.L_x_54) ;  /* 0x00000000000c3947 */ /* 0x000fea0003800000 */
[----:B------:R-:W5:Y:S02]  /*25a0*/  LDG.E.U8 R88, desc[UR36][R10.64+0x11] ;  /* 0x000011240a587981 */ /* 0x000f64000c1e1100 */
[----:B-----5:R-:W-:-:S05]  /*25b0*/  PRMT R12, R88, 0x8880, RZ ;  /* 0x00008880580c7816 */ /* 0x020fca00000000ff */
[----:B------:R-:W-:-:S07]  /*25c0*/  IMAD R15, R12, R23, RZ ;  /* 0x000000170c0f7224 */ /* 0x000fce00078e02ff */
.L_x_54:
[----:B------:R-:W-:Y:S05]  /*25d0*/  BSYNC B1 ;  /* 0x0000000000017941 */ /* 0x000fea0003800000 */
.L_x_53:
[----:B------:R-:W-:Y:S01]  /*25e0*/  @!P3 IMAD R35, R35, R22, R15 ;  /* 0x000000162323b224 */ /* 0x000fe200078e020f */
[----:B------:R-:W-:Y:S04]  /*25f0*/  BSSY B1, `(.L_x_55) ;  /* 0x0000006000017945 */ /* 0x000fe80003800000 */
[----:B------:R0:W-:Y:S01]  /*2600*/  @!P3 STG.E.U8 desc[UR36][R6.64+0x11], R35 ;  /* 0x000011230600b986 */ /* 0x0001e2000c101124 */
[----:B------:R-:W-:Y:S05]  /*2610*/  @P5 BRA `(.L_x_56) ;  /* 0x00000000000c5947 */ /* 0x000fea0003800000 */
[----:B------:R-:W5:Y:S02]  /*2620*/  LDG.E.U8 R88, desc[UR36][R8.64+0x18] ;  /* 0x0000182408587981 */ /* 0x000f64000c1e1100 */
[----:B-----5:R-:W-:-:S05]  /*2630*/  PRMT R12, R88, 0x8880, RZ ;  /* 0x00008880580c7816 */ /* 0x020fca00000000ff */
[----:B------:R-:W-:-:S07]  /*2640*/  IMAD R15, R12, R23, RZ ;  /* 0x000000170c0f7224 */ /* 0x000fce00078e02ff */
.L_x_56:
[----:B------:R-:W-:Y:S05]  /*2650*/  BSYNC B1 ;  /* 0x0000000000017941 */ /* 0x000fea0003800000 */
.L_x_55:
[----:B---3--:R-:W-:Y:S01]  /*2660*/  @!P5 IMAD R13, R36, R22, R15 ;  /* 0x00000016240dd224 */ /* 0x008fe200078e020f */
[----:B------:R-:W-:Y:S04]  /*2670*/  BSSY B1, `(.L_x_57) ;  /* 0x0000006000017945 */ /* 0x000fe80003800000 */
[----:B------:R3:W-:Y:S01]  /*2680*/  @!P5 STG.E.U8 desc[UR36][R4.64+0x18], R13 ;  /* 0x0000180d0400d986 */ /* 0x0007e2000c101124 */
[----:B------:R-:W-:Y:S05]  /*2690*/  @P2 BRA `(.L_x_58) ;  /* 0x00000000000c2947 */ /* 0x000fea0003800000 */
[----:B------:R-:W5:Y:S02]  /*26a0*/  LDG.E.U8 R88, desc[UR36][R8.64+0x19] ;  /* 0x0000192408587981 */ /* 0x000f64000c1e1100 */
[----:B-----5:R-:W-:-:S05]  /*26b0*/  PRMT R12, R88, 0x8880, RZ ;  /* 0x00008880580c7816 */ /* 0x020fca00000000ff */
[----:B------:R-:W-:-:S07]  /*26c0*/  IMAD R15, R12, R23, RZ ;  /* 0x000000170c0f7224 */ /* 0x000fce00078e02ff */
.L_x_58:
[----:B------:R-:W-:Y:S05]  /*26d0*/  BSYNC B1 ;  /* 0x0000000000017941 */ /* 0x000fea0003800000 */
.L_x_57:
        /* <DEDUP_REMOVED lines=11> */
.L_x_60:
[----:B------:R-:W-:Y:S05]  /*2790*/  BSYNC B1 ;  /* 0x0000000000017941 */ /* 0x000fea0003800000 */
.L_x_59:
[----:B---3--:R-:W-:Y:S01]  /*27a0*/  @!P4 IMAD R13, R38, R22, R15 ;  /* 0x00000016260dc224 */ /* 0x008fe200078e020f */
[----:B------:R-:W-:Y:S04]  /*27b0*/  BSSY B1, `(.L_x_61) ;  /* 0x0000006000017945 */ /* 0x000fe80003800000 */
[----:B------:R3:W-:Y:S01]  /*27c0*/  @!P4 STG.E.U8 desc[UR36][R6.64+0x18], R13 ;  /* 0x0000180d0600c986 */ /* 0x0007e2000c101124 */
[----:B------:R-:W-:Y:S05]  /*27d0*/  @P3 BRA `(.L_x_62) ;  /* 0x00000000000c3947 */ /* 0x000fea0003800000 */
[----:B------:R-:W5:Y:S02]  /*27e0*/  LDG.E.U8 R88, desc[UR36][R10.64+0x19] ;  /* 0x000019240a587981 */ /* 0x000f64000c1e1100 */
[----:B-----5:R-:W-:-:S05]  /*27f0*/  PRMT R12, R88, 0x8880, RZ ;  /* 0x00008880580c7816 */ /* 0x020fca00000000ff */
[----:B------:R-:W-:-:S07]  /*2800*/  IMAD R15, R12, R23, RZ ;  /* 0x000000170c0f7224 */ /* 0x000fce00078e02ff */
.L_x_62:
[----:B------:R-:W-:Y:S05]  /*2810*/  BSYNC B1 ;  /* 0x0000000000017941 */ /* 0x000fea0003800000 */
.L_x_61:
[----:B------:R-:W-:Y:S01]  /*2820*/  @!P3 IMAD R39, R39, R22, R15 ;  /* 0x000000162727b224 */ /* 0x000fe200078e020f */
[----:B------:R-:W-:Y:S04]  /*2830*/  BSSY B1, `(.L_x_63) ;  /* 0x0000006000017945 */ /* 0x000fe80003800000 */
[----:B------:R0:W-:Y:S01]  /*2840*/  @!P3 STG.E.U8 desc[UR36][R6.64+0x19], R39 ;  /* 0x000019270600b986 */ /* 0x0001e2000c101124 */
[----:B------:R-:W-:Y:S05]  /*2850*/  @P5 BRA `(.L_x_64) ;  /* 0x00000000000c5947 */ /* 0x000fea0003800000 */
[----:B------:R-:W5:Y:S02]  /*2860*/  LDG.E.U8 R88, desc[UR36][R8.64+0x20] ;  /* 0x0000202408587981 */ /* 0x000f64000c1e1100 */
[----:B-----5:R-:W-:-:S05]  /*2870*/  PRMT R12, R88, 0x8880, RZ ;  /* 0x00008880580c7816 */ /* 0x020fca00000000ff */
[----:B------:R-:W-:-:S07]  /*2880*/  IMAD R15, R12, R23, RZ ;  /* 0x000000170c0f7224 */ /* 0x000fce00078e02ff */
.L_x_64:
[----:B------:R-:W-:Y:S05]  /*2890*/  BSYNC B1 ;  /* 0x0000000000017941 */ /* 0x000fea0003800000 */
.L_x_63:
[----:B---3--:R-:W-:Y:S01]  /*28a0*/  @!P5 IMAD R13, R40, R22, R15 ;  /* 0x00000016280dd224 */ /* 0x008fe200078e020f */
[----:B------:R-:W-:Y:S04]  /*28b0*/  BSSY B1, `(.L_x_65) ;  /* 0x0000006000017945 */ /* 0x000fe80003800000 */
[----:B------:R3:W-:Y:S01]  /*28c0*/  @!P5 STG.E.U8 desc[UR36][R4.64+0x20], R13 ;  /* 0x0000200d0400d986 */ /* 0x0007e2000c101124 */
[----:B------:R-:W-:Y:S05]  /*28d0*/  @P2 BRA `(.L_x_66) ;  /* 0x00000000000c2947 */ /* 0x000fea0003800000 */
[----:B------:R-:W5:Y:S02]  /*28e0*/  LDG.E.U8 R88, desc[UR36][R8.64+0x21] ;  /* 0x0000212408587981 */ /* 0x000f64000c1e1100 */
[----:B-----5:R-:W-:-:S05]  /*28f0*/  PRMT R12, R88, 0x8880, RZ ;  /* 0x00008880580c7816 */ /* 0x020fca00000000ff */
[----:B------:R-:W-:-:S07]  /*2900*/  IMAD R15, R12, R23, RZ ;  /* 0x000000170c0f7224 */ /* 0x000fce00078e02ff */
.L_x_66:
[----:B------:R-:W-:Y:S05]  /*2910*/  BSYNC B1 ;  /* 0x0000000000017941 */ /* 0x000fea0003800000 */
.L_x_65:
        /* <DEDUP_REMOVED lines=11> */
.L_x_68:
[----:B------:R-:W-:Y:S05]  /*29d0*/  BSYNC B1 ;  /* 0x0000000000017941 */ /* 0x000fea0003800000 */
.L_x_67:
[----:B---3--:R-:W-:Y:S01]  /*29e0*/  @!P4 IMAD R13, R42, R22, R15 ;  /* 0x000000162a0dc224 */ /* 0x008fe200078e020f */
[----:B------:R-:W-:Y:S04]  /*29f0*/  BSSY B1, `(.L_x_69) ;  /* 0x0000006000017945 */ /* 0x000fe80003800000 */
[----:B------:R3:W-:Y:S01]  /*2a00*/  @!P4 STG.E.U8 desc[UR36][R6.64+0x20], R13 ;  /* 0x0000200d0600c986 */ /* 0x0007e2000c101124 */
[----:B------:R-:W-:Y:S05]  /*2a10*/  @P3 BRA `(.L_x_70) ;  /* 0x00000000000c3947 */ /* 0x000fea0003800000 */
[----:B------:R-:W5:Y:S02]  /*2a20*/  LDG.E.U8 R88, desc[UR36][R10.64+0x21] ;  /* 0x000021240a587981 */ /* 0x000f64000c1e1100 */
[----:B-----5:R-:W-:-:S05]  /*2a30*/  PRMT R12, R88, 0x8880, RZ ;  /* 0x00008880580c7816 */ /* 0x020fca00000000ff */
[----:B------:R-:W-:-:S07]  /*2a40*/  IMAD R15, R12, R23, RZ ;  /* 0x000000170c0f7224 */ /* 0x000fce00078e02ff */
.L_x_70:
[----:B------:R-:W-:Y:S05]  /*2a50*/  BSYNC B1 ;  /* 0x0000000000017941 */ /* 0x000fea0003800000 */
.L_x_69:
[----:B------:R-:W-:Y:S01]  /*2a60*/  @!P3 IMAD R43, R43, R22, R15 ;  /* 0x000000162b2bb224 */ /* 0x000fe200078e020f */
[----:B------:R-:W-:Y:S04]  /*2a70*/  BSSY B1, `(.L_x_71) ;  /* 0x0000006000017945 */ /* 0x000fe80003800000 */
[----:B------:R0:W-:Y:S01]  /*2a80*/  @!P3 STG.E.U8 desc[UR36][R6.64+0x21], R43 ;  /* 0x0000212b0600b986 */ /* 0x0001e2000c101124 */
[----:B------:R-:W-:Y:S05]  /*2a90*/  @P5 BRA `(.L_x_72) ;  /* 0x00000000000c5947 */ /* 0x000fea0003800000 */
[----:B------:R-:W5:Y:S02]  /*2aa0*/  LDG.E.U8 R88, desc[UR36][R8.64+0x28] ;  /* 0x0000282408587981 */ /* 0x000f64000c1e1100 */
[----:B-----5:R-:W-:-:S05]  /*2ab0*/  PRMT R12, R88, 0x8880, RZ ;  /* 0x00008880580c7816 */ /* 0x020fca00000000ff */
[----:B------:R-:W-:-:S07]  /*2ac0*/  IMAD R15, R12, R23, RZ ;  /* 0x000000170c0f7224 */ /* 0x000fce00078e02ff */
.L_x_72:
[----:B------:R-:W-:Y:S05]  /*2ad0*/  BSYNC B1 ;  /* 0x0000000000017941 */ /* 0x000fea0003800000 */
.L_x_71:
[----:B---3--:R-:W-:Y:S01]  /*2ae0*/  @!P5 IMAD R13, R44, R22, R15 ;  /* 0x000000162c0dd224 */ /* 0x008fe200078e020f */
[----:B------:R-:W-:Y:S04]  /*2af0*/  BSSY B1, `(.L_x_73) ;  /* 0x0000006000017945 */ /* 0x000fe80003800000 */
[----:B------:R3:W-:Y:S01]  /*2b00*/  @!P5 STG.E.U8 desc[UR36][R4.64+0x28], R13 ;  /* 0x0000280d0400d986 */ /* 0x0007e2000c101124 */
[----:B------:R-:W-:Y:S05]  /*2b10*/  @P2 BRA `(.L_x_74) ;  /* 0x00000000000c2947 */ /* 0x000fea0003800000 */
[----:B------:R-:W5:Y:S02]  /*2b20*/  LDG.E.U8 R88, desc[UR36][R8.64+0x29] ;  /* 0x0000292408587981 */ /* 0x000f64000c1e1100 */
[----:B-----5:R-:W-:-:S05]  /*2b30*/  PRMT R12, R88, 0x8880, RZ ;  /* 0x00008880580c7816 */ /* 0x020fca00000000ff */
[----:B------:R-:W-:-:S07]  /*2b40*/  IMAD R15, R12, R23, RZ ;  /* 0x000000170c0f7224 */ /* 0x000fce00078e02ff */
.L_x_74:
[----:B------:R-:W-:Y:S05]  /*2b50*/  BSYNC B1 ;  /* 0x0000000000017941 */ /* 0x000fea0003800000 */
.L_x_73:
        /* <DEDUP_REMOVED lines=11> */
.L_x_76:
[----:B------:R-:W-:Y:S05]  /*2c10*/  BSYNC B1 ;  /* 0x0000000000017941 */ /* 0x000fea0003800000 */
.L_x_75:
[----:B---3--:R-:W-:Y:S01]  /*2c20*/  @!P4 IMAD R13, R46, R22, R15 ;  /* 0x000000162e0dc224 */ /* 0x008fe200078e020f */
[----:B------:R-:W-:Y:S04]  /*2c30*/  BSSY B1, `(.L_x_77) ;  /* 0x0000006000017945 */ /* 0x000fe80003800000 */
[----:B------:R3:W-:Y:S01]  /*2c40*/  @!P4 STG.E.U8 desc[UR36][R6.64+0x28], R13 ;  /* 0x0000280d0600c986 */ /* 0x0007e2000c101124 */
[----:B------:R-:W-:Y:S05]  /*2c50*/  @P3 BRA `(.L_x_78) ;  /* 0x00000000000c3947 */ /* 0x000fea0003800000 */
[----:B------:R-:W5:Y:S02]  /*2c60*/  LDG.E.U8 R88, desc[UR36][R10.64+0x29] ;  /* 0x000029240a587981 */ /* 0x000f64000c1e1100 */
[----:B-----5:R-:W-:-:S05]  /*2c70*/  PRMT R12, R88, 0x8880, RZ ;  /* 0x00008880580c7816 */ /* 0x020fca00000000ff */
[----:B------:R-:W-:-:S07]  /*2c80*/  IMAD R15, R12, R23, RZ ;  /* 0x000000170c0f7224 */ /* 0x000fce00078e02ff */
.L_x_78:
[----:B------:R-:W-:Y:S05]  /*2c90*/  BSYNC B1 ;  /* 0x0000000000017941 */ /* 0x000fea0003800000 */
.L_x_77:
[----:B------:R-:W-:Y:S01]  /*2ca0*/  @!P3 IMAD R47, R47, R22, R15 ;  /* 0x000000162f2fb224 */ /* 0x000fe200078e020f */
[----:B------:R-:W-:Y:S04]  /*2cb0*/  BSSY B1, `(.L_x_79) ;  /* 0x0000006000017945 */ /* 0x000fe80003800000 */
[----:B------:R0:W-:Y:S01]  /*2cc0*/  @!P3 STG.E.U8 desc[UR36][R6.64+0x29], R47 ;  /* 0x0000292f0600b986 */ /* 0x0001e2000c101124 */
[----:B------:R-:W-:Y:S05]  /*2cd0*/  @P5 BRA `(.L_x_80) ;  /* 0x00000000000c5947 */ /* 0x000fea0003800000 */
[----:B------:R-:W5:Y:S02]  /*2ce0*/  LDG.E.U8 R88, desc[UR36][R8.64+0x30] ;  /* 0x0000302408587981 */ /* 0x000f64000c1e1100 */
[----:B-----5:R-:W-:-:S05]  /*2cf0*/  PRMT R12, R88, 0x8880, RZ ;  /* 0x00008880580c7816 */ /* 0x020fca00000000ff */
[----:B------:R-:W-:-:S07]  /*2d00*/  IMAD R15, R12, R23, RZ ;  /* 0x000000170c0f7224 */ /* 0x000fce00078e02ff */
.L_x_80:
[----:B------:R-:W-:Y:S05]  /*2d10*/  BSYNC B1 ;  /* 0x0000000000017941 */ /* 0x000fea0003800000 */
.L_x_79:
[----:B---3--:R-:W-:Y:S01]  /*2d20*/  @!P5 IMAD R13, R48, R22, R15 ;  /* 0x00000016300dd224 */ /* 0x008fe200078e020f */
[----:B------:R-:W-:Y:S04]  /*2d30*/  BSSY B1, `(.L_x_81) ;  /* 0x0000006000017945 */ /* 0x000fe80003800000 */
[----:B------:R3:W-:Y:S01]  /*2d40*/  @!P5 STG.E.U8 desc[UR36][R4.64+0x30], R13 ;  /* 0x0000300d0400d986 */ /* 0x0007e2000c101124 */
[----:B------:R-:W-:Y:S05]  /*2d50*/  @P2 BRA `(.L_x_82) ;  /* 0x00000000000c2947 */ /* 0x000fea0003800000 */
[----:B------:R-:W5:Y:S02]  /*2d60*/  LDG.E.U8 R88, desc[UR36][R8.64+0x31] ;  /* 0x0000312408587981 */ /* 0x000f64000c1e1100 */
[----:B-----5:R-:W-:-:S05]  /*2d70*/  PRMT R12, R88, 0x8880, RZ ;  /* 0x00008880580c7816 */ /* 0x020fca00000000ff */
[----:B------:R-:W-:-:S07]  /*2d80*/  IMAD R15, R12, R23, RZ ;  /* 0x000000170c0f7224 */ /* 0x000fce00078e02ff */
.L_x_82:
[----:B------:R-:W-:Y:S05]  /*2d90*/  BSYNC B1 ;  /* 0x0000000000017941 */ /* 0x000fea0003800000 */
.L_x_81:
        /* <DEDUP_REMOVED lines=11> */
.L_x_84:
[----:B------:R-:W-:Y:S05]  /*2e50*/  BSYNC B1 ;  /* 0x0000000000017941 */ /* 0x000fea0003800000 */
.L_x_83:
[----:B---3--:R-:W-:Y:S01]  /*2e60*/  @!P4 IMAD R13, R50, R22, R15 ;  /* 0x00000016320dc224 */ /* 0x008fe200078e020f */
[----:B------:R-:W-:Y:S04]  /*2e70*/  BSSY B1, `(.L_x_85) ;  /* 0x0000006000017945 */ /* 0x000fe80003800000 */
[----:B------:R3:W-:Y:S01]  /*2e80*/  @!P4 STG.E.U8 desc[UR36][R6.64+0x30], R13 ;  /* 0x0000300d0600c986 */ /* 0x0007e2000c101124 */
[----:B------:R-:W-:Y:S05]  /*2e90*/  @P3 BRA `(.L_x_86) ;  /* 0x00000000000c3947 */ /* 0x000fea0003800000 */
[----:B------:R-:W5:Y:S02]  /*2ea0*/  LDG.E.U8 R88, desc[UR36][R10.64+0x31] ;  /* 0x000031240a587981 */ /* 0x000f64000c1e1100 */
[----:B-----5:R-:W-:-:S05]  /*2eb0*/  PRMT R12, R88, 0x8880, RZ ;  /* 0x00008880580c7816 */ /* 0x020fca00000000ff */
[----:B------:R-:W-:-:S07]  /*2ec0*/  IMAD R15, R12, R23, RZ ;  /* 0x000000170c0f7224 */ /* 0x000fce00078e02ff */
.L_x_86:
[----:B------:R-:W-:Y:S05]  /*2ed0*/  BSYNC B1 ;  /* 0x0000000000017941 */ /* 0x000fea0003800000 */
.L_x_85:
[----:B------:R-:W-:Y:S01]  /*2ee0*/  @!P3 IMAD R51, R51, R22, R15 ;  /* 0x000000163333b224 */ /* 0x000fe200078e020f */
[----:B------:R-:W-:Y:S04]  /*2ef0*/  BSSY B1, `(.L_x_87) ;  /* 0x0000006000017945 */ /* 0x000fe80003800000 */
[----:B------:R0:W-:Y:S01]  /*2f00*/  @!P3 STG.E.U8 desc[UR36][R6.64+0x31], R51 ;  /* 0x000031330600b986 */ /* 0x0001e2000c101124 */
[----:B------:R-:W-:Y:S05]  /*2f10*/  @P5 BRA `(.L_x_88) ;  /* 0x00000000000c5947 */ /* 0x000fea0003800000 */
[----:B------:R-:W5:Y:S02]  /*2f20*/  LDG.E.U8 R88, desc[UR36][R8.64+0x38] ;  /* 0x0000382408587981 */ /* 0x000f64000c1e1100 */
[----:B-----5:R-:W-:-:S05]  /*2f30*/  PRMT R12, R88, 0x8880, RZ ;  /* 0x00008880580c7816 */ /* 0x020fca00000000ff */
[----:B------:R-:W-:-:S07]  /*2f40*/  IMAD R15, R12, R23, RZ ;  /* 0x000000170c0f7224 */ /* 0x000fce00078e02ff */
.L_x_88:
[----:B------:R-:W-:Y:S05]  /*2f50*/  BSYNC B1 ;  /* 0x0000000000017941 */ /* 0x000fea0003800000 */
.L_x_87:
[----:B---3--:R-:W-:Y:S01]  /*2f60*/  @!P5 IMAD R13, R52, R22, R15 ;  /* 0x00000016340dd224 */ /* 0x008fe200078e020f */
[----:B------:R-:W-:Y:S04]  /*2f70*/  BSSY B1, `(.L_x_89) ;  /* 0x0000006000017945 */ /* 0x000fe80003800000 */
[----:B------:R3:W-:Y:S01]  /*2f80*/  @!P5 STG.E.U8 desc[UR36][R4.64+0x38], R13 ;  /* 0x0000380d0400d986 */ /* 0x0007e2000c101124 */
[----:B------:R-:W-:Y:S05]  /*2f90*/  @P2 BRA `(.L_x_90) ;  /* 0x00000000000c2947 */ /* 0x000fea0003800000 */
[----:B------:R-:W5:Y:S02]  /*2fa0*/  LDG.E.U8 R88, desc[UR36][R8.64+0x39] ;  /* 0x0000392408587981 */ /* 0x000f64000c1e1100 */
[----:B-----5:R-:W-:-:S05]  /*2fb0*/  PRMT R12, R88, 0x8880, RZ ;  /* 0x00008880580c7816 */ /* 0x020fca00000000ff */
[----:B------:R-:W-:-:S07]  /*2fc0*/  IMAD R15, R12, R23, RZ ;  /* 0x000000170c0f7224 */ /* 0x000fce00078e02ff */
.L_x_90:
[----:B------:R-:W-:Y:S05]  /*2fd0*/  BSYNC B1 ;  /* 0x0000000000017941 */ /* 0x000fea0003800000 */
.L_x_89:
        /* <DEDUP_REMOVED lines=11> */
.L_x_92:
[----:B------:R-:W-:Y:S05]  /*3090*/  BSYNC B1 ;  /* 0x0000000000017941 */ /* 0x000fea0003800000 */
.L_x_91:
[----:B---3--:R-:W-:Y:S01]  /*30a0*/  @!P4 IMAD R13, R54, R22, R15 ;  /* 0x00000016360dc224 */ /* 0x008fe200078e020f */
[----:B------:R-:W-:Y:S04]  /*30b0*/  BSSY B1, `(.L_x_93) ;  /* 0x0000006000017945 */ /* 0x000fe80003800000 */
[----:B------:R3:W-:Y:S01]  /*30c0*/  @!P4 STG.E.U8 desc[UR36][R6.64+0x38], R13 ;  /* 0x0000380d0600c986 */ /* 0x0007e2000c101124 */
[----:B------:R-:W-:Y:S05]  /*30d0*/  @P3 BRA `(.L_x_94) ;  /* 0x00000000000c3947 */ /* 0x000fea0003800000 */
[----:B------:R-:W5:Y:S02]  /*30e0*/  LDG.E.U8 R88, desc[UR36][R10.64+0x39] ;  /* 0x000039240a587981 */ /* 0x000f64000c1e1100 */
[----:B-----5:R-:W-:-:S05]  /*30f0*/  PRMT R12, R88, 0x8880, RZ ;  /* 0x00008880580c7816 */ /* 0x020fca00000000ff */
[----:B------:R-:W-:-:S07]  /*3100*/  IMAD R15, R12, R23, RZ ;  /* 0x000000170c0f7224 */ /* 0x000fce00078e02ff */
.L_x_94:
[----:B------:R-:W-:Y:S05]  /*3110*/  BSYNC B1 ;  /* 0x0000000000017941 */ /* 0x000fea0003800000 */
.L_x_93:
[----:B------:R-:W-:Y:S01]  /*3120*/  @!P3 IMAD R55, R55, R22, R15 ;  /* 0x000000163737b224 */ /* 0x000fe200078e020f */
[----:B------:R-:W-:Y:S04]  /*3130*/  BSSY B1, `(.L_x_95) ;  /* 0x0000006000017945 */ /* 0x000fe80003800000 */
[----:B------:R0:W-:Y:S01]  /*3140*/  @!P3 STG.E.U8 desc[UR36][R6.64+0x39], R55 ;  /* 0x000039370600b986 */ /* 0x0001e2000c101124 */
[----:B------:R-:W-:Y:S05]  /*3150*/  @P5 BRA `(.L_x_96) ;  /* 0x00000000000c5947 */ /* 0x000fea0003800000 */
[----:B------:R-:W5:Y:S02]  /*3160*/  LDG.E.U8 R88, desc[UR36][R8.64+0x40] ;  /* 0x0000402408587981 */ /* 0x000f64000c1e1100 */
[----:B-----5:R-:W-:-:S05]  /*3170*/  PRMT R12, R88, 0x8880, RZ ;  /* 0x00008880580c7816 */ /* 0x020fca00000000ff */
[----:B------:R-:W-:-:S07]  /*3180*/  IMAD R15, R12, R23, RZ ;  /* 0x000000170c0f7224 */ /* 0x000fce00078e02ff */
.L_x_96:
[----:B------:R-:W-:Y:S05]  /*3190*/  BSYNC B1 ;  /* 0x0000000000017941 */ /* 0x000fea0003800000 */
.L_x_95:
[----:B---3--:R-:W-:Y:S01]  /*31a0*/  @!P5 IMAD R13, R56, R22, R15 ;  /* 0x00000016380dd224 */ /* 0x008fe200078e020f */
[----:B------:R-:W-:Y:S04]  /*31b0*/  BSSY B1, `(.L_x_97) ;  /* 0x0000006000017945 */ /* 0x000fe80003800000 */
[----:B------:R3:W-:Y:S01]  /*31c0*/  @!P5 STG.E.U8 desc[UR36][R4.64+0x40], R13 ;  /* 0x0000400d0400d986 */ /* 0x0007e2000c101124 */
[----:B------:R-:W-:Y:S05]  /*31d0*/  @P2 BRA `(.L_x_98) ;  /* 0x00000000000c2947 */ /* 0x000fea0003800000 */
[----:B------:R-:W5:Y:S02]  /*31e0*/  LDG.E.U8 R88, desc[UR36][R8.64+0x41] ;  /* 0x0000412408587981 */ /* 0x000f64000c1e1100 */
[----:B-----5:R-:W-:-:S05]  /*31f0*/  PRMT R12, R88, 0x8880, RZ ;  /* 0x00008880580c7816 */ /* 0x020fca00000000ff */
[----:B------:R-:W-:-:S07]  /*3200*/  IMAD R15, R12, R23, RZ ;  /* 0x000000170c0f7224 */ /* 0x000fce00078e02ff */
.L_x_98:
[----:B------:R-:W-:Y:S05]  /*3210*/  BSYNC B1 ;  /* 0x0000000000017941 */ /* 0x000fea0003800000 */
.L_x_97:
        /* <DEDUP_REMOVED lines=11> */
.L_x_100:
[----:B------:R-:W-:Y:S05]  /*32d0*/  BSYNC B1 ;  /* 0x0000000000017941 */ /* 0x000fea0003800000 */
.L_x_99:
[----:B---3--:R-:W-:Y:S01]  /*32e0*/  @!P4 IMAD R13, R58, R22, R15 ;  /* 0x000000163a0dc224 */ /* 0x008fe200078e020f */
[----:B------:R-:W-:Y:S04]  /*32f0*/  BSSY B1, `(.L_x_101) ;  /* 0x0000006000017945 */ /* 0x000fe80003800000 */
[----:B------:R3:W-:Y:S01]  /*3300*/  @!P4 STG.E.U8 desc[UR36][R6.64+0x40], R13 ;  /* 0x0000400d0600c986 */ /* 0x0007e2000c101124 */
[----:B------:R-:W-:Y:S05]  /*3310*/  @P3 BRA `(.L_x_102) ;  /* 0x00000000000c3947 */ /* 0x000fea0003800000 */
[----:B------:R-:W5:Y:S02]  /*3320*/  LDG.E.U8 R88, desc[UR36][R10.64+0x41] ;  /* 0x000041240a587981 */ /* 0x000f64000c1e1100 */
[----:B-----5:R-:W-:-:S05]  /*3330*/  PRMT R12, R88, 0x8880, RZ ;  /* 0x00008880580c7816 */ /* 0x020fca00000000ff */
[----:B------:R-:W-:-:S07]  /*3340*/  IMAD R15, R12, R23, RZ ;  /* 0x000000170c0f7224 */ /* 0x000fce00078e02ff */
.L_x_102:
[----:B------:R-:W-:Y:S05]  /*3350*/  BSYNC B1 ;  /* 0x0000000000017941 */ /* 0x000fea0003800000 */
.L_x_101:
[----:B------:R-:W-:Y:S01]  /*3360*/  @!P3 IMAD R59, R59, R22, R15 ;  /* 0x000000163b3bb224 */ /* 0x000fe200078e020f */
[----:B------:R-:W-:Y:S04]  /*3370*/  BSSY B1, `(.L_x_103) ;  /* 0x0000006000017945 */ /* 0x000fe80003800000 */
[----:B------:R0:W-:Y:S01]  /*3380*/  @!P3 STG.E.U8 desc[UR36][R6.64+0x41], R59 ;  /* 0x0000413b0600b986 */ /* 0x0001e2000c101124 */
[----:B------:R-:W-:Y:S05]  /*3390*/  @P5 BRA `(.L_x_104) ;  /* 0x00000000000c5947 */ /* 0x000fea0003800000 */
[----:B------:R-:W5:Y:S02]  /*33a0*/  LDG.E.U8 R88, desc[UR36][R8.64+0x48] ;  /* 0x0000482408587981 */ /* 0x000f64000c1e1100 */
[----:B-----5:R-:W-:-:S05]  /*33b0*/  PRMT R12, R88, 0x8880, RZ ;  /* 0x00008880580c7816 */ /* 0x020fca00000000ff */
[----:B------:R-:W-:-:S07]  /*33c0*/  IMAD R15, R12, R23, RZ ;  /* 0x000000170c0f7224 */ /* 0x000fce00078e02ff */
.L_x_104:
[----:B------:R-:W-:Y:S05]  /*33d0*/  BSYNC B1 ;  /* 0x0000000000017941 */ /* 0x000fea0003800000 */
.L_x_103:
[----:B---3--:R-:W-:Y:S01]  /*33e0*/  @!P5 IMAD R13, R60, R22, R15 ;  /* 0x000000163c0dd224 */ /* 0x008fe200078e020f */
[----:B------:R-:W-:Y:S04]  /*33f0*/  BSSY B1, `(.L_x_105) ;  /* 0x0000006000017945 */ /* 0x000fe80003800000 */
[----:B------:R3:W-:Y:S01]  /*3400*/  @!P5 STG.E.U8 desc[UR36][R4.64+0x48], R13 ;  /* 0x0000480d0400d986 */ /* 0x0007e2000c101124 */
[----:B------:R-:W-:Y:S05]  /*3410*/  @P2 BRA `(.L_x_106) ;  /* 0x00000000000c2947 */ /* 0x000fea0003800000 */
[----:B------:R-:W5:Y:S02]  /*3420*/  LDG.E.U8 R88, desc[UR36][R8.64+0x49] ;  /* 0x0000492408587981 */ /* 0x000f64000c1e1100 */
[----:B-----5:R-:W-:-:S05]  /*3430*/  PRMT R12, R88, 0x8880, RZ ;  /* 0x00008880580c7816 */ /* 0x020fca00000000ff */
[----:B------:R-:W-:-:S07]  /*3440*/  IMAD R15, R12, R23, RZ ;  /* 0x000000170c0f7224 */ /* 0x000fce00078e02ff */
.L_x_106:
[----:B------:R-:W-:Y:S05]  /*3450*/  BSYNC B1 ;  /* 0x0000000000017941 */ /* 0x000fea0003800000 */
.L_x_105:
        /* <DEDUP_REMOVED lines=11> */
.L_x_108:
[----:B------:R-:W-:Y:S05]  /*3510*/  BSYNC B1 ;  /* 0x0000000000017941 */ /* 0x000fea0003800000 */
.L_x_107:
[----:B---3--:R-:W-:Y:S01]  /*3520*/  @!P4 IMAD R13, R62, R22, R15 ;  /* 0x000000163e0dc224 */ /* 0x008fe200078e020f */
[----:B------:R-:W-:Y:S04]  /*3530*/  BSSY B1, `(.L_x_109) ;  /* 0x0000006000017945 */ /* 0x000fe80003800000 */
[----:B------:R3:W-:Y:S01]  /*3540*/  @!P4 STG.E.U8 desc[UR36][R6.64+0x48], R13 ;  /* 0x0000480d0600c986 */ /* 0x0007e2000c101124 */
[----:B------:R-:W-:Y:S05]  /*3550*/  @P3 BRA `(.L_x_110) ;  /* 0x00000000000c3947 */ /* 0x000fea0003800000 */
[----:B------:R-:W5:Y:S02]  /*3560*/  LDG.E.U8 R88, desc[UR36][R10.64+0x49] ;  /* 0x000049240a587981 */ /* 0x000f64000c1e1100 */
[----:B-----5:R-:W-:-:S05]  /*3570*/  PRMT R12, R88, 0x8880, RZ ;  /* 0x00008880580c7816 */ /* 0x020fca00000000ff */
[----:B------:R-:W-:-:S07]  /*3580*/  IMAD R15, R12, R23, RZ ;  /* 0x000000170c0f7224 */ /* 0x000fce00078e02ff */
.L_x_110:
[----:B------:R-:W-:Y:S05]  /*3590*/  BSYNC B1 ;  /* 0x0000000000017941 */ /* 0x000fea0003800000 */
.L_x_109:
[----:B------:R-:W-:Y:S01]  /*35a0*/  @!P3 IMAD R63, R63, R22, R15 ;  /* 0x000000163f3fb224 */ /* 0x000fe200078e020f */
[----:B------:R-:W-:Y:S04]  /*35b0*/  BSSY B1, `(.L_x_111) ;  /* 0x0000006000017945 */ /* 0x000fe80003800000 */
[----:B------:R0:W-:Y:S01]  /*35c0*/  @!P3 STG.E.U8 desc[UR36][R6.64+0x49], R63 ;  /* 0x0000493f0600b986 */ /* 0x0001e2000c101124 */
[----:B------:R-:W-:Y:S05]  /*35d0*/  @P5 BRA `(.L_x_112) ;  /* 0x00000000000c5947 */ /* 0x000fea0003800000 */
[----:B------:R-:W5:Y:S02]  /*35e0*/  LDG.E.U8 R88, desc[UR36][R8.64+0x50] ;  /* 0x0000502408587981 */ /* 0x000f64000c1e1100 */
[----:B-----5:R-:W-:-:S05]  /*35f0*/  PRMT R12, R88, 0x8880, RZ ;  /* 0x00008880580c7816 */ /* 0x020fca00000000ff */
[----:B------:R-:W-:-:S07]  /*3600*/  IMAD R15, R12, R23, RZ ;  /* 0x000000170c0f7224 */ /* 0x000fce00078e02ff */
.L_x_112:
[----:B------:R-:W-:Y:S05]  /*3610*/  BSYNC B1 ;  /* 0x0000000000017941 */ /* 0x000fea0003800000 */
.L_x_111:
[----:B---3--:R-:W-:Y:S01]  /*3620*/  @!P5 IMAD R13, R64, R22, R15 ;  /* 0x00000016400dd224 */ /* 0x008fe200078e020f */
[----:B------:R-:W-:Y:S04]  /*3630*/  BSSY B1, `(.L_x_113) ;  /* 0x0000006000017945 */ /* 0x000fe80003800000 */
[----:B------:R3:W-:Y:S01]  /*3640*/  @!P5 STG.E.U8 desc[UR36][R4.64+0x50], R13 ;  /* 0x0000500d0400d986 */ /* 0x0007e2000c101124 */
[----:B------:R-:W-:Y:S05]  /*3650*/  @P2 BRA `(.L_x_114) ;  /* 0x00000000000c2947 */ /* 0x000fea0003800000 */
[----:B------:R-:W5:Y:S02]  /*3660*/  LDG.E.U8 R88, desc[UR36][R8.64+0x51] ;  /* 0x0000512408587981 */ /* 0x000f64000c1e1100 */
[----:B-----5:R-:W-:-:S05]  /*3670*/  PRMT R12, R88, 0x8880, RZ ;  /* 0x00008880580c7816 */ /* 0x020fca00000000ff */
[----:B------:R-:W-:-:S07]  /*3680*/  IMAD R15, R12, R23, RZ ;  /* 0x000000170c0f7224 */ /* 0x000fce00078e02ff */
.L_x_114:
[----:B------:R-:W-:Y:S05]  /*3690*/  BSYNC B1 ;  /* 0x0000000000017941 */ /* 0x000fea0003800000 */
.L_x_113:
        /* <DEDUP_REMOVED lines=11> */
.L_x_116:
[----:B------:R-:W-:Y:S05]  /*3750*/  BSYNC B1 ;  /* 0x0000000000017941 */ /* 0x000fea0003800000 */
.L_x_115:
[----:B---3--:R-:W-:Y:S01]  /*3760*/  @!P4 IMAD R13, R66, R22, R15 ;  /* 0x00000016420dc224 */ /* 0x008fe200078e020f */
[----:B------:R-:W-:Y:S04]  /*3770*/  BSSY B1, `(.L_x_117) ;  /* 0x0000006000017945 */ /* 0x000fe80003800000 */
[----:B------:R3:W-:Y:S01]  /*3780*/  @!P4 STG.E.U8 desc[UR36][R6.64+0x50], R13 ;  /* 0x0000500d0600c986 */ /* 0x0007e2000c101124 */
[----:B------:R-:W-:Y:S05]  /*3790*/  @P3 BRA `(.L_x_118) ;  /* 0x00000000000c3947 */ /* 0x000fea0003800000 */
[----:B------:R-:W5:Y:S02]  /*37a0*/  LDG.E.U8 R88, desc[UR36][R10.64+0x51] ;  /* 0x000051240a587981 */ /* 0x000f64000c1e1100 */
[----:B-----5:R-:W-:-:S05]  /*37b0*/  PRMT R12, R88, 0x8880, RZ ;  /* 0x00008880580c7816 */ /* 0x020fca00000000ff */
[----:B------:R-:W-:-:S07]  /*37c0*/  IMAD R15, R12, R23, RZ ;  /* 0x000000170c0f7224 */ /* 0x000fce00078e02ff */
.L_x_118:
[----:B------:R-:W-:Y:S05]  /*37d0*/  BSYNC B1 ;  /* 0x0000000000017941 */ /* 0x000fea0003800000 */
.L_x_117:
[----:B------:R-:W-:Y:S01]  /*37e0*/  @!P3 IMAD R67, R67, R22, R15 ;  /* 0x000000164343b224 */ /* 0x000fe200078e020f */
[----:B------:R-:W-:Y:S04]  /*37f0*/  BSSY B1, `(.L_x_119) ;  /* 0x0000006000017945 */ /* 0x000fe80003800000 */
[----:B------:R0:W-:Y:S01]  /*3800*/  @!P3 STG.E.U8 desc[UR36][R6.64+0x51], R67 ;  /* 0x000051430600b986 */ /* 0x0001e2000c101124 */
[----:B------:R-:W-:Y:S05]  /*3810*/  @P5 BRA `(.L_x_120) ;  /* 0x00000000000c5947 */ /* 0x000fea0003800000 */
[----:B------:R-:W5:Y:S02]  /*3820*/  LDG.E.U8 R88, desc[UR36][R8.64+0x58] ;  /* 0x0000582408587981 */ /* 0x000f64000c1e1100 */
[----:B-----5:R-:W-:-:S05]  /*3830*/  PRMT R12, R88, 0x8880, RZ ;  /* 0x00008880580c7816 */ /* 0x020fca00000000ff */
[----:B------:R-:W-:-:S07]  /*3840*/  IMAD R15, R12, R23, RZ ;  /* 0x000000170c0f7224 */ /* 0x000fce00078e02ff */
.L_x_120:
[----:B------:R-:W-:Y:S05]  /*3850*/  BSYNC B1 ;  /* 0x0000000000017941 */ /* 0x000fea0003800000 */
.L_x_119:
[----:B---3--:R-:W-:Y:S01]  /*3860*/  @!P5 IMAD R13, R68, R22, R15 ;  /* 0x00000016440dd224 */ /* 0x008fe200078e020f */
[----:B------:R-:W-:Y:S04]  /*3870*/  BSSY B1, `(.L_x_121) ;  /* 0x0000006000017945 */ /* 0x000fe80003800000 */
[----:B------:R3:W-:Y:S01]  /*3880*/  @!P5 STG.E.U8 desc[UR36][R4.64+0x58], R13 ;  /* 0x0000580d0400d986 */ /* 0x0007e2000c101124 */
[----:B------:R-:W-:Y:S05]  /*3890*/  @P2 BRA `(.L_x_122) ;  /* 0x00000000000c2947 */ /* 0x000fea0003800000 */
[----:B------:R-:W5:Y:S02]  /*38a0*/  LDG.E.U8 R88, desc[UR36][R8.64+0x59] ;  /* 0x0000592408587981 */ /* 0x000f64000c1e1100 */
[----:B-----5:R-:W-:-:S05]  /*38b0*/  PRMT R12, R88, 0x8880, RZ ;  /* 0x00008880580c7816 */ /* 0x020fca00000000ff */
[----:B------:R-:W-:-:S07]  /*38c0*/  IMAD R15, R12, R23, RZ ;  /* 0x000000170c0f7224 */ /* 0x000fce00078e02ff */
.L_x_122:
[----:B------:R-:W-:Y:S05]  /*38d0*/  BSYNC B1 ;  /* 0x0000000000017941 */ /* 0x000fea0003800000 */
.L_x_121:
        /* <DEDUP_REMOVED lines=11> */
.L_x_124:
[----:B------:R-:W-:Y:S05]  /*3990*/  BSYNC B1 ;  /* 0x0000000000017941 */ /* 0x000fea0003800000 */
.L_x_123:
[----:B---3--:R-:W-:Y:S01]  /*39a0*/  @!P4 IMAD R13, R70, R22, R15 ;  /* 0x00000016460dc224 */ /* 0x008fe200078e020f */
[----:B------:R-:W-:Y:S04]  /*39b0*/  BSSY B1, `(.L_x_125) ;  /* 0x0000006000017945 */ /* 0x000fe80003800000 */
[----:B------:R3:W-:Y:S01]  /*39c0*/  @!P4 STG.E.U8 desc[UR36][R6.64+0x58], R13 ;  /* 0x0000580d0600c986 */ /* 0x0007e2000c101124 */
[----:B------:R-:W-:Y:S05]  /*39d0*/  @P3 BRA `(.L_x_126) ;  /* 0x00000000000c3947 */ /* 0x000fea0003800000 */
[----:B------:R-:W5:Y:S02]  /*39e0*/  LDG.E.U8 R88, desc[UR36][R10.64+0x59] ;  /* 0x000059240a587981 */ /* 0x000f64000c1e1100 */
[----:B-----5:R-:W-:-:S05]  /*39f0*/  PRMT R12, R88, 0x8880, RZ ;  /* 0x00008880580c7816 */ /* 0x020fca00000000ff */
[----:B------:R-:W-:-:S07]  /*3a00*/  IMAD R15, R12, R23, RZ ;  /* 0x000000170c0f7224 */ /* 0x000fce00078e02ff */
.L_x_126:
[----:B------:R-:W-:Y:S05]  /*3a10*/  BSYNC B1 ;  /* 0x0000000000017941 */ /* 0x000fea0003800000 */
.L_x_125:
[----:B------:R-:W-:Y:S01]  /*3a20*/  @!P3 IMAD R71, R71, R22, R15 ;  /* 0x000000164747b224 */ /* 0x000fe200078e020f */
[----:B------:R-:W-:Y:S04]  /*3a30*/  BSSY B1, `(.L_x_127) ;  /* 0x0000006000017945 */ /* 0x000fe80003800000 */
[----:B------:R0:W-:Y:S01]  /*3a40*/  @!P3 STG.E.U8 desc[UR36][R6.64+0x59], R71 ;  /* 0x000059470600b986 */ /* 0x0001e2000c101124 */
[----:B------:R-:W-:Y:S05]  /*3a50*/  @P5 BRA `(.L_x_128) ;  /* 0x00000000000c5947 */ /* 0x000fea0003800000 */
[----:B------:R-:W5:Y:S02]  /*3a60*/  LDG.E.U8 R88, desc[UR36][R8.64+0x60] ;  /* 0x0000602408587981 */ /* 0x000f64000c1e1100 */
[----:B-----5:R-:W-:-:S05]  /*3a70*/  PRMT R12, R88, 0x8880, RZ ;  /* 0x00008880580c7816 */ /* 0x020fca00000000ff */
[----:B------:R-:W-:-:S07]  /*3a80*/  IMAD R15, R12, R23, RZ ;  /* 0x000000170c0f7224 */ /* 0x000fce00078e02ff */
.L_x_128:
[----:B------:R-:W-:Y:S05]  /*3a90*/  BSYNC B1 ;  /* 0x0000000000017941 */ /* 0x000fea0003800000 */
.L_x_127:
[----:B---3--:R-:W-:Y:S01]  /*3aa0*/  @!P5 IMAD R13, R72, R22, R15 ;  /* 0x00000016480dd224 */ /* 0x008fe200078e020f */
[----:B------:R-:W-:Y:S04]  /*3ab0*/  BSSY B1, `(.L_x_129) ;  /* 0x0000006000017945 */ /* 0x000fe80003800000 */
[----:B------:R3:W-:Y:S01]  /*3ac0*/  @!P5 STG.E.U8 desc[UR36][R4.64+0x60], R13 ;  /* 0x0000600d0400d986 */ /* 0x0007e2000c101124 */
[----:B------:R-:W-:Y:S05]  /*3ad0*/  @P2 BRA `(.L_x_130) ;  /* 0x00000000000c2947 */ /* 0x000fea0003800000 */
[----:B------:R-:W5:Y:S02]  /*3ae0*/  LDG.E.U8 R88, desc[UR36][R8.64+0x61] ;  /* 0x0000612408587981 */ /* 0x000f64000c1e1100 */
[----:B-----5:R-:W-:-:S05]  /*3af0*/  PRMT R12, R88, 0x8880, RZ ;  /* 0x00008880580c7816 */ /* 0x020fca00000000ff */
[----:B------:R-:W-:-:S07]  /*3b00*/  IMAD R15, R12, R23, RZ ;  /* 0x000000170c0f7224 */ /* 0x000fce00078e02ff */
.L_x_130:
[----:B------:R-:W-:Y:S05]  /*3b10*/  BSYNC B1 ;  /* 0x0000000000017941 */ /* 0x000fea0003800000 */
.L_x_129:
        /* <DEDUP_REMOVED lines=11> */
.L_x_132:
[----:B------:R-:W-:Y:S05]  /*3bd0*/  BSYNC B1 ;  /* 0x0000000000017941 */ /* 0x000fea0003800000 */
.L_x_131:
[----:B---3--:R-:W-:Y:S01]  /*3be0*/  @!P4 IMAD R13, R74, R22, R15 ;  /* 0x000000164a0dc224 */ /* 0x008fe200078e020f */
[----:B------:R-:W-:Y:S04]  /*3bf0*/  BSSY B1, `(.L_x_133) ;  /* 0x0000006000017945 */ /* 0x000fe80003800000 */
[----:B------:R3:W-:Y:S01]  /*3c00*/  @!P4 STG.E.U8 desc[UR36][R6.64+0x60], R13 ;  /* 0x0000600d0600c986 */ /* 0x0007e2000c101124 */
[----:B------:R-:W-:Y:S05]  /*3c10*/  @P3 BRA `(.L_x_134) ;  /* 0x00000000000c3947 */ /* 0x000fea0003800000 */
[----:B------:R-:W5:Y:S02]  /*3c20*/  LDG.E.U8 R88, desc[UR36][R10.64+0x61] ;  /* 0x000061240a587981 */ /* 0x000f64000c1e1100 */
[----:B-----5:R-:W-:-:S05]  /*3c30*/  PRMT R12, R88, 0x8880, RZ ;  /* 0x00008880580c7816 */ /* 0x020fca00000000ff */
[----:B------:R-:W-:-:S07]  /*3c40*/  IMAD R15, R12, R23, RZ ;  /* 0x000000170c0f7224 */ /* 0x000fce00078e02ff */
.L_x_134:
[----:B------:R-:W-:Y:S05]  /*3c50*/  BSYNC B1 ;  /* 0x0000000000017941 */ /* 0x000fea0003800000 */
.L_x_133:
[----:B------:R-:W-:Y:S01]  /*3c60*/  @!P3 IMAD R75, R75, R22, R15 ;  /* 0x000000164b4bb224 */ /* 0x000fe200078e020f */
[----:B------:R-:W-:Y:S04]  /*3c70*/  BSSY B1, `(.L_x_135) ;  /* 0x0000006000017945 */ /* 0x000fe80003800000 */
[----:B------:R0:W-:Y:S01]  /*3c80*/  @!P3 STG.E.U8 desc[UR36][R6.64+0x61], R75 ;  /* 0x0000614b0600b986 */ /* 0x0001e2000c101124 */
[----:B------:R-:W-:Y:S05]  /*3c90*/  @P5 BRA `(.L_x_136) ;  /* 0x00000000000c5947 */ /* 0x000fea0003800000 */
[----:B------:R-:W5:Y:S02]  /*3ca0*/  LDG.E.U8 R88, desc[UR36][R8.64+0x68] ;  /* 0x0000682408587981 */ /* 0x000f64000c1e1100 */
[----:B-----5:R-:W-:-:S05]  /*3cb0*/  PRMT R12, R88, 0x8880, RZ ;  /* 0x00008880580c7816 */ /* 0x020fca00000000ff */
[----:B------:R-:W-:-:S07]  /*3cc0*/  IMAD R15, R12, R23, RZ ;  /* 0x000000170c0f7224 */ /* 0x000fce00078e02ff */
.L_x_136:
[----:B------:R-:W-:Y:S05]  /*3cd0*/  BSYNC B1 ;  /* 0x0000000000017941 */ /* 0x000fea0003800000 */
.L_x_135:
[----:B---3--:R-:W-:Y:S01]  /*3ce0*/  @!P5 IMAD R13, R76, R22, R15 ;  /* 0x000000164c0dd224 */ /* 0x008fe200078e020f */
[----:B------:R-:W-:Y:S04]  /*3cf0*/  BSSY B1, `(.L_x_137) ;  /* 0x0000006000017945 */ /* 0x000fe80003800000 */
[----:B------:R3:W-:Y:S01]  /*3d00*/  @!P5 STG.E.U8 desc[UR36][R4.64+0x68], R13 ;  /* 0x0000680d0400d986 */ /* 0x0007e2000c101124 */
[----:B------:R-:W-:Y:S05]  /*3d10*/  @P2 BRA `(.L_x_138) ;  /* 0x00000000000c2947 */ /* 0x000fea0003800000 */
[----:B------:R-:W5:Y:S02]  /*3d20*/  LDG.E.U8 R88, desc[UR36][R8.64+0x69] ;  /* 0x0000692408587981 */ /* 0x000f64000c1e1100 */
[----:B-----5:R-:W-:-:S05]  /*3d30*/  PRMT R12, R88, 0x8880, RZ ;  /* 0x00008880580c7816 */ /* 0x020fca00000000ff */
[----:B------:R-:W-:-:S07]  /*3d40*/  IMAD R15, R12, R23, RZ ;  /* 0x000000170c0f7224 */ /* 0x000fce00078e02ff */
.L_x_138:
[----:B------:R-:W-:Y:S05]  /*3d50*/  BSYNC B1 ;  /* 0x0000000000017941 */ /* 0x000fea0003800000 */
.L_x_137:
        /* <DEDUP_REMOVED lines=11> */
.L_x_140:
[----:B------:R-:W-:Y:S05]  /*3e10*/  BSYNC B1 ;  /* 0x0000000000017941 */ /* 0x000fea0003800000 */
.L_x_139:
[----:B---3--:R-:W-:Y:S01]  /*3e20*/  @!P4 IMAD R13, R78, R22, R15 ;  /* 0x000000164e0dc224 */ /* 0x008fe200078e020f */
[----:B------:R-:W-:Y:S04]  /*3e30*/  BSSY B1, `(.L_x_141) ;  /* 0x0000006000017945 */ /* 0x000fe80003800000 */
[----:B------:R3:W-:Y:S01]  /*3e40*/  @!P4 STG.E.U8 desc[UR36][R6.64+0x68], R13 ;  /* 0x0000680d0600c986 */ /* 0x0007e2000c101124 */
[----:B------:R-:W-:Y:S05]  /*3e50*/  @P3 BRA `(.L_x_142) ;  /* 0x00000000000c3947 */ /* 0x000fea0003800000 */
[----:B------:R-:W5:Y:S02]  /*3e60*/  LDG.E.U8 R88, desc[UR36][R10.64+0x69] ;  /* 0x000069240a587981 */ /* 0x000f64000c1e1100 */
[----:B-----5:R-:W-:-:S05]  /*3e70*/  PRMT R12, R88, 0x8880, RZ ;  /* 0x00008880580c7816 */ /* 0x020fca00000000ff */
[----:B------:R-:W-:-:S07]  /*3e80*/  IMAD R15, R12, R23, RZ ;  /* 0x000000170c0f7224 */ /* 0x000fce00078e02ff */
.L_x_142:
[----:B------:R-:W-:Y:S05]  /*3e90*/  BSYNC B1 ;  /* 0x0000000000017941 */ /* 0x000fea0003800000 */
.L_x_141:
[----:B------:R-:W-:Y:S01]  /*3ea0*/  @!P3 IMAD R79, R79, R22, R15 ;  /* 0x000000164f4fb224 */ /* 0x000fe200078e020f */
[----:B------:R-:W-:Y:S04]  /*3eb0*/  BSSY B1, `(.L_x_143) ;  /* 0x0000006000017945 */ /* 0x000fe80003800000 */
[----:B------:R0:W-:Y:S01]  /*3ec0*/  @!P3 STG.E.U8 desc[UR36][R6.64+0x69], R79 ;  /* 0x0000694f0600b986 */ /* 0x0001e2000c101124 */
[----:B------:R-:W-:Y:S05]  /*3ed0*/  @P5 BRA `(.L_x_144) ;  /* 0x00000000000c5947 */ /* 0x000fea0003800000 */
[----:B------:R-:W5:Y:S02]  /*3ee0*/  LDG.E.U8 R88, desc[UR36][R8.64+0x70] ;  /* 0x0000702408587981 */ /* 0x000f64000c1e1100 */
[----:B-----5:R-:W-:-:S05]  /*3ef0*/  PRMT R12, R88, 0x8880, RZ ;  /* 0x00008880580c7816 */ /* 0x020fca00000000ff */
[----:B------:R-:W-:-:S07]  /*3f00*/  IMAD R15, R12, R23, RZ ;  /* 0x000000170c0f7224 */ /* 0x000fce00078e02ff */
.L_x_144:
[----:B------:R-:W-:Y:S05]  /*3f10*/  BSYNC B1 ;  /* 0x0000000000017941 */ /* 0x000fea0003800000 */
.L_x_143:
[----:B---3--:R-:W-:Y:S01]  /*3f20*/  @!P5 IMAD R13, R80, R22, R15 ;  /* 0x00000016500dd224 */ /* 0x008fe200078e020f */
[----:B------:R-:W-:Y:S04]  /*3f30*/  BSSY B1, `(.L_x_145) ;  /* 0x0000006000017945 */ /* 0x000fe80003800000 */
[----:B------:R3:W-:Y:S01]  /*3f40*/  @!P5 STG.E.U8 desc[UR36][R4.64+0x70], R13 ;  /* 0x0000700d0400d986 */ /* 0x0007e2000c101124 */
[----:B------:R-:W-:Y:S05]  /*3f50*/  @P2 BRA `(.L_x_146) ;  /* 0x00000000000c2947 */ /* 0x000fea0003800000 */
[----:B------:R-:W5:Y:S02]  /*3f60*/  LDG.E.U8 R88, desc[UR36][R8.64+0x71] ;  /* 0x0000712408587981 */ /* 0x000f64000c1e1100 */
[----:B-----5:R-:W-:-:S05]  /*3f70*/  PRMT R12, R88, 0x8880, RZ ;  /* 0x00008880580c7816 */ /* 0x020fca00000000ff */
[----:B------:R-:W-:-:S07]  /*3f80*/  IMAD R15, R12, R23, RZ ;  /* 0x000000170c0f7224 */ /* 0x000fce00078e02ff */
.L_x_146:
[----:B------:R-:W-:Y:S05]  /*3f90*/  BSYNC B1 ;  /* 0x0000000000017941 */ /* 0x000fea0003800000 */
.L_x_145:
[----:B------:R-:W-:Y:S01]  /*3fa0*/  ISETP.LT.OR P4, PT, R3, 0x71, !P0 ;  /* 0x000000710300780c */ /* 0x000fe20004781670 */
[----:B------:R-:W-:Y:S01]  /*3fb0*/  @!P2 IMAD R81, R81, R22, R15 ;  /* 0x000000165151a224 */ /* 0x000fe200078e020f */
[----:B------:R-:W-:Y:S01]  /*3fc0*/  BSSY B1, `(.L_x_147) ;  /* 0x000000a000017945 */ /* 0x000fe20003800000 */
[C---:B------:R-:W-:Y:S02]  /*3fd0*/  ISETP.LT.OR P3, PT, R3.reuse, 0x72, !P0 ;  /* 0x000000720300780c */ /* 0x040fe40004761670 */
[C---:B------:R-:W-:Y:S01]  /*3fe0*/  ISETP.LT.OR P5, PT, R3.reuse, 0x79, !P0 ;  /* 0x000000790300780c */ /* 0x040fe200047a1670 */
[----:B------:R0:W-:Y:S01]  /*3ff0*/  @!P2 STG.E.U8 desc[UR36][R4.64+0x71], R81 ;  /* 0x000071510400a986 */ /* 0x0001e2000c101124 */
[C---:B------:R-:W-:Y:S02]  /*4000*/  ISETP.LT.OR P2, PT, R3.reuse, 0x79, !P1 ;  /* 0x000000790300780c */ /* 0x040fe40004f41670 */
[----:B------:R-:W-:-:S04]  /*4010*/  ISETP.LT.OR P1, PT, R3, 0x7a, !P1 ;  /* 0x0000007a0300780c */ /* 0x000fc80004f21670 */
[----:B------:R-:W-:Y:S09]  /*4020*/  @P4 BRA `(.L_x_148) ;  /* 0x00000000000c4947 */ /* 0x000ff20003800000 */
[----:B------:R-:W5:Y:S02]  /*4030*/  LDG.E.U8 R88, desc[UR36][R10.64+0x70] ;  /* 0x000070240a587981 */ /* 0x000f64000c1e1100 */
[----:B-----5:R-:W-:-:S05]  /*4040*/  PRMT R12, R88, 0x8880, RZ ;  /* 0x00008880580c7816 */ /* 0x020fca00000000ff */
[----:B------:R-:W-:-:S07]  /*4050*/  IMAD R15, R12, R23, RZ ;  /* 0x000000170c0f7224 */ /* 0x000fce00078e02ff */
.L_x_148:
[----:B------:R-:W-:Y:S05]  /*4060*/  BSYNC B1 ;  /* 0x0000000000017941 */ /* 0x000fea0003800000 */
.L_x_147:
[----:B---3--:R-:W-:Y:S01]  /*4070*/  @!P4 IMAD R13, R82, R22, R15 ;  /* 0x00000016520dc224 */ /* 0x008fe200078e020f */
[----:B------:R-:W-:Y:S04]  /*4080*/  BSSY B1, `(.L_x_149) ;  /* 0x0000006000017945 */ /* 0x000fe80003800000 */
[----:B------:R3:W-:Y:S01]  /*4090*/  @!P4 STG.E.U8 desc[UR36][R6.64+0x70], R13 ;  /* 0x0000700d0600c986 */ /* 0x0007e2000c101124 */
[----:B------:R-:W-:Y:S05]  /*40a0*/  @P3 BRA `(.L_x_150) ;  /* 0x00000000000c3947 */ /* 0x000fea0003800000 */
[----:B------:R-:W5:Y:S02]  /*40b0*/  LDG.E.U8 R88, desc[UR36][R10.64+0x71] ;  /* 0x000071240a587981 */ /* 0x000f64000c1e1100 */
[----:B-----5:R-:W-:-:S05]  /*40c0*/  PRMT R12, R88, 0x8880, RZ ;  /* 0x00008880580c7816 */ /* 0x020fca00000000ff */
[----:B------:R-:W-:-:S07]  /*40d0*/  IMAD R15, R12, R23, RZ ;  /* 0x000000170c0f7224 */ /* 0x000fce00078e02ff */
.L_x_150:
[----:B------:R-:W-:Y:S05]  /*40e0*/  BSYNC B1 ;  /* 0x0000000000017941 */ /* 0x000fea0003800000 */
.L_x_149:
[----:B------:R-:W-:Y:S01]  /*40f0*/  @!P3 IMAD R83, R83, R22, R15 ;  /* 0x000000165353b224 */ /* 0x000fe200078e020f */
[----:B------:R-:W-:Y:S04]  /*4100*/  BSSY B1, `(.L_x_151) ;  /* 0x0000006000017945 */ /* 0x000fe80003800000 */
[----:B------:R0:W-:Y:S01]  /*4110*/  @!P3 STG.E.U8 desc[UR36][R6.64+0x71], R83 ;  /* 0x000071530600b986 */ /* 0x0001e2000c101124 */
[----:B------:R-:W-:Y:S05]  /*4120*/  @P2 BRA `(.L_x_152) ;  /* 0x00000000000c2947 */ /* 0x000fea0003800000 */
[----:B------:R-:W5:Y:S02]  /*4130*/  LDG.E.U8 R88, desc[UR36][R8.64+0x78] ;  /* 0x0000782408587981 */ /* 0x000f64000c1e1100 */
[----:B-----5:R-:W-:-:S05]  /*4140*/  PRMT R12, R88, 0x8880, RZ ;  /* 0x00008880580c7816 */ /* 0x020fca00000000ff */
[----:B------:R-:W-:-:S07]  /*4150*/  IMAD R15, R12, R23, RZ ;  /* 0x000000170c0f7224 */ /* 0x000fce00078e02ff */
.L_x_152:
[----:B------:R-:W-:Y:S05]  /*4160*/  BSYNC B1 ;  /* 0x0000000000017941 */ /* 0x000fea0003800000 */
.L_x_151:
[----:B---3--:R-:W-:Y:S01]  /*4170*/  @!P2 IMAD R13, R84, R22, R15 ;  /* 0x00000016540da224 */ /* 0x008fe200078e020f */
[----:B------:R-:W-:Y:S04]  /*4180*/  BSSY B1, `(.L_x_153) ;  /* 0x0000006000017945 */ /* 0x000fe80003800000 */
[----:B------:R3:W-:Y:S01]  /*4190*/  @!P2 STG.E.U8 desc[UR36][R4.64+0x78], R13 ;  /* 0x0000780d0400a986 */ /* 0x0007e2000c101124 */
[----:B------:R-:W-:Y:S05]  /*41a0*/  @P1 BRA `(.L_x_154) ;  /* 0x00000000000c1947 */ /* 0x000fea0003800000 */
[----:B------:R-:W5:Y:S02]  /*41b0*/  LDG.E.U8 R88, desc[UR36][R8.64+0x79] ;  /* 0x0000792408587981 */ /* 0x000f64000c1e1100 */
[----:B-----5:R-:W-:-:S05]  /*41c0*/  PRMT R12, R88, 0x8880, RZ ;  /* 0x00008880580c7816 */ /* 0x020fca00000000ff */
[----:B------:R-:W-:-:S07]  /*41d0*/  IMAD R15, R12, R23, RZ ;  /* 0x000000170c0f7224 */ /* 0x000fce00078e02ff */
.L_x_154:
[----:B------:R-:W-:Y:S05]  /*41e0*/  BSYNC B1 ;  /* 0x0000000000017941 */ /* 0x000fea0003800000 */
.L_x_153:
[----:B------:R-:W-:Y:S01]  /*41f0*/  @!P1 IMAD R85, R85, R22, R15 ;  /* 0x0000001655559224 */ /* 0x000fe200078e020f */
[----:B------:R-:W-:Y:S04]  /*4200*/  BSSY B1, `(.L_x_155) ;  /* 0x0000006000017945 */ /* 0x000fe80003800000 */
[----:B------:R0:W-:Y:S01]  /*4210*/  @!P1 STG.E.U8 desc[UR36][R4.64+0x79], R85 ;  /* 0x0000795504009986 */ /* 0x0001e2000c101124 */
[----:B------:R-:W-:Y:S05]  /*4220*/  @P5 BRA `(.L_x_156) ;  /* 0x00000000000c5947 */ /* 0x000fea0003800000 */
[----:B------:R-:W0:Y:S02]  /*4230*/  LDG.E.U8 R88, desc[UR36][R10.64+0x78] ;  /* 0x000078240a587981 */ /* 0x000e24000c1e1100 */
[----:B0123--:R-:W-:-:S05]  /*4240*/  PRMT R4, R88, 0x8880, RZ ;  /* 0x0000888058047816 */ /* 0x00ffca00000000ff */
[----:B------:R-:W-:-:S07]  /*4250*/  IMAD R15, R4, R23, RZ ;  /* 0x00000017040f7224 */ /* 0x000fce00078e02ff */
.L_x_156:
[----:B------:R-:W-:Y:S05]  /*4260*/  BSYNC B1 ;  /* 0x0000000000017941 */ /* 0x000fea0003800000 */
.L_x_155:
[----:B0123--:R-:W-:Y:S01]  /*4270*/  @!P5 IMAD R5, R86, R22, R15 ;  /* 0x000000165605d224 */ /* 0x00ffe200078e020f */
[----:B------:R-:W-:Y:S01]  /*4280*/  ISETP.LT.OR P0, PT, R3, 0x7a, !P0 ;  /* 0x0000007a0300780c */ /* 0x000fe20004701670 */
[----:B------:R-:W-:Y:S03]  /*4290*/  BSSY B1, `(.L_x_157) ;  /* 0x0000006000017945 */ /* 0x000fe60003800000 */
[----:B------:R0:W-:Y:S09]  /*42a0*/  @!P5 STG.E.U8 desc[UR36][R6.64+0x78], R5 ;  /* 0x000078050600d986 */ /* 0x0001f2000c101124 */
[----:B------:R-:W-:Y:S05]  /*42b0*/  @P0 BRA `(.L_x_158) ;  /* 0x00000000000c0947 */ /* 0x000fea0003800000 */
[----:B------:R-:W2:Y:S02]  /*42c0*/  LDG.E.U8 R88, desc[UR36][R10.64+0x79] ;  /* 0x000079240a587981 */ /* 0x000ea4000c1e1100 */
[----:B--2---:R-:W-:-:S05]  /*42d0*/  PRMT R4, R88, 0x8880, RZ ;  /* 0x0000888058047816 */ /* 0x004fca00000000ff */
[----:B------:R-:W-:-:S07]  /*42e0*/  IMAD R15, R4, R23, RZ ;  /* 0x00000017040f7224 */ /* 0x000fce00078e02ff */
.L_x_158:
[----:B------:R-:W-:Y:S05]  /*42f0*/  BSYNC B1 ;  /* 0x0000000000017941 */ /* 0x000fea0003800000 */
.L_x_157:
[----:B------:R-:W-:Y:S01]  /*4300*/  IMAD R15, R87, R22, R15 ;  /* 0x00000016570f7224 */ /* 0x000fe200078e020f */
[----:B------:R-:W-:Y:S06]  /*4310*/  @P0 BRA `(.L_x_159) ;  /* 0x0000000c00100947 */ /* 0x000fec0003800000 */
[----:B------:R1:W-:Y:S01]  /*4320*/  STG.E.U8 desc[UR36][R6.64+0x79], R15 ;  /* 0x0000790f06007986 */ /* 0x0003e2000c101124 */
[----:B------:R-:W-:Y:S05]  /*4330*/  BRA `(.L_x_159) ;  /* 0x0000000c00087947 */ /* 0x000fea0003800000 */
.L_x_30:
[C---:B------:R-:W-:Y:S02]  /*4340*/  ISETP.GE.AND P1, PT, R94.reuse, 0x1, PT ;  /* 0x000000015e00780c */ /* 0x040fe40003f26270 */
[----:B------:R-:W-:Y:S02]  /*4350*/  ISETP.GE.AND P0, PT, R94, 0x9, PT ;  /* 0x000000095e00780c */ /* 0x000fe40003f06270 */
[C---:B------:R-:W-:Y:S02]  /*4360*/  ISETP.LT.OR P4, PT, R3.reuse, 0x1, !P1 ;  /* 0x000000010300780c */ /* 0x040fe40004f81670 */
[C---:B------:R-:W-:Y:S02]  /*4370*/  ISETP.LT.OR P3, PT, R3.reuse, 0x2, !P1 ;  /* 0x000000020300780c */ /* 0x040fe40004f61670 */
[C---:B------:R-:W-:Y:S02]  /*4380*/  ISETP.LT.OR P2, PT, R3.reuse, 0x1, !P0 ;  /* 0x000000010300780c */ /* 0x040fe40004741670 */
[----:B------:R-:W-:-:S07]  /*4390*/  ISETP.LT.OR P5, PT, R3, 0x2, !P0 ;  /* 0x000000020300780c */ /* 0x000fce00047a1670 */
[-C--:B------:R-:W-:Y:S02]  /*43a0*/  @!P4 IMAD R9, R24, R22.reuse, RZ ;  /* 0x000000161809c224 */ /* 0x080fe400078e02ff */
[-C--:B------:R-:W-:Y:S02]  /*43b0*/  @!P3 IMAD R25, R25, R22.reuse, RZ ;  /* 0x000000161919b224 */ /* 0x080fe400078e02ff */
[-C--:B------:R-:W-:Y:S01]  /*43c0*/  @!P2 IMAD R11, R26, R22.reuse, RZ ;  /* 0x000000161a0ba224 */ /* 0x080fe200078e02ff */
[----:B------:R0:W-:Y:S01]  /*43d0*/  @!P4 STG.E.U8 desc[UR36][R4.64], R9 ;  /* 0x000000090400c986 */ /* 0x0001e2000c101124 */
[----:B------:R-:W-:Y:S01]  /*43e0*/  ISETP.LT.OR P4, PT, R3, 0x9, !P1 ;  /* 0x000000090300780c */ /* 0x000fe20004f81670 */
[----:B------:R-:W-:Y:S02]  /*43f0*/  @!P5 IMAD R27, R27, R22, RZ ;  /* 0x000000161b1bd224 */ /* 0x000fe400078e02ff */
[----:B------:R-:W-:Y:S01]  /*4400*/  @!P3 STG.E.U8 desc[UR36][R4.64+0x1], R25 ;  /* 0x000001190400b986 */ /* 0x000fe2000c101124 */
[----:B------:R-:W-:-:S03]  /*4410*/  ISETP.LT.OR P3, PT, R3, 0xa, !P1 ;  /* 0x0000000a0300780c */ /* 0x000fc60004f61670 */
[----:B------:R1:W-:Y:S01]  /*4420*/  @!P2 STG.E.U8 desc[UR36][R6.64], R11 ;  /* 0x0000000b0600a986 */ /* 0x0003e2000c101124 */
[----:B------:R-:W-:-:S03]  /*4430*/  ISETP.LT.OR P2, PT, R3, 0x9, !P0 ;  /* 0x000000090300780c */ /* 0x000fc60004741670 */
[----:B------:R-:W-:Y:S01]  /*4440*/  @!P5 STG.E.U8 desc[UR36][R6.64+0x1], R27 ;  /* 0x0000011b0600d986 */ /* 0x000fe2000c101124 */
[----:B------:R-:W-:Y:S01]  /*4450*/  ISETP.LT.OR P5, PT, R3, 0xa, !P0 ;  /* 0x0000000a0300780c */ /* 0x000fe200047a1670 */
[----:B------:R-:W-:-:S04]  /*4460*/  @!P4 IMAD R13, R28, R22, RZ ;  /* 0x000000161c0dc224 */ /* 0x000fc800078e02ff */
[-C--:B------:R-:W-:Y:S01]  /*4470*/  @!P3 IMAD R29, R29, R22.reuse, RZ ;  /* 0x000000161d1db224 */ /* 0x080fe200078e02ff */
[----:B------:R-:W-:Y:S01]  /*4480*/  @!P4 STG.E.U8 desc[UR36][R4.64+0x8], R13 ;  /* 0x0000080d0400c986 */ /* 0x000fe2000c101124 */
[C---:B------:R-:W-:Y:S02]  /*4490*/  ISETP.LT.OR P4, PT, R3.reuse, 0x11, !P1 ;  /* 0x000000110300780c */ /* 0x040fe40004f81670 */
[-C--:B0-----:R-:W-:Y:S01]  /*44a0*/  @!P2 IMAD R9, R30, R22.reuse, RZ ;  /* 0x000000161e09a224 */ /* 0x081fe200078e02ff */
[----:B------:R-:W-:Y:S01]  /*44b0*/  @!P3 STG.E.U8 desc[UR36][R4.64+0x9], R29 ;  /* 0x0000091d0400b986 */ /* 0x000fe2000c101124 */
[----:B------:R-:W-:Y:S02]  /*44c0*/  ISETP.LT.OR P3, PT, R3, 0x12, !P1 ;  /* 0x000000120300780c */ /* 0x000fe40004f61670 */
[----:B------:R-:W-:Y:S01]  /*44d0*/  @!P5 IMAD R31, R31, R22, RZ ;  /* 0x000000161f1fd224 */ /* 0x000fe200078e02ff */
[----:B------:R0:W-:Y:S01]  /*44e0*/  @!P2 STG.E.U8 desc[UR36][R6.64+0x8], R9 ;  /* 0x000008090600a986 */ /* 0x0001e2000c101124 */
[----:B------:R-:W-:-:S03]  /*44f0*/  ISETP.LT.OR P2, PT, R3, 0x11, !P0 ;  /* 0x000000110300780c */ /* 0x000fc60004741670 */
[----:B------:R-:W-:Y:S01]  /*4500*/  @!P5 STG.E.U8 desc[UR36][R6.64+0x9], R31 ;  /* 0x0000091f0600d986 */ /* 0x000fe2000c101124 */
[----:B------:R-:W-:Y:S01]  /*4510*/  ISETP.LT.OR P5, PT, R3, 0x12, !P0 ;  /* 0x000000120300780c */ /* 0x000fe200047a1670 */
[----:B-1----:R-:W-:-:S04]  /*4520*/  @!P4 IMAD R11, R32, R22, RZ ;  /* 0x00000016200bc224 */ /* 0x002fc800078e02ff */
        /* <DEDUP_REMOVED lines=109> */
[----:B------:R1:W-:Y:S01]  /*4c00*/  @!P4 STG.E.U8 desc[UR36][R4.64+0x58], R13 ;  /* 0x0000580d0400c986 */ /* 0x0003e2000c101124 */
        /* <DEDUP_REMOVED lines=13> */
[-C--:B-1----:R-:W-:Y:S01]  /*4ce0*/  @!P2 IMAD R13, R74, R22.reuse, RZ ;  /* 0x000000164a0da224 */ /* 0x082fe200078e02ff */
[----:B------:R-:W-:Y:S01]  /*4cf0*/  @!P3 STG.E.U8 desc[UR36][R4.64+0x61], R73 ;  /* 0x000061490400b986 */ /* 0x000fe2000c101124 */
[----:B------:R-:W-:Y:S02]  /*4d00*/  ISETP.LT.OR P3, PT, R3, 0x6a, !P1 ;  /* 0x0000006a0300780c */ /* 0x000fe40004f61670 */
[----:B------:R-:W-:Y:S01]  /*4d10*/  @!P5 IMAD R75, R75, R22, RZ ;  /* 0x000000164b4bd224 */ /* 0x000fe200078e02ff */
[----:B------:R1:W-:Y:S01]  /*4d20*/  @!P2 STG.E.U8 desc[UR36][R6.64+0x60], R13 ;  /* 0x0000600d0600a986 */ /* 0x0003e2000c101124 */
[----:B------:R-:W-:-:S03]  /*4d30*/  ISETP.LT.OR P2, PT, R3, 0x69, !P0 ;  /* 0x000000690300780c */ /* 0x000fc60004741670 */
[----:B------:R-:W-:Y:S01]  /*4d40*/  @!P5 STG.E.U8 desc[UR36][R6.64+0x61], R75 ;  /* 0x0000614b0600d986 */ /* 0x000fe2000c101124 */
[----:B------:R-:W-:Y:S01]  /*4d50*/  ISETP.LT.OR P5, PT, R3, 0x6a, !P0 ;  /* 0x0000006a0300780c */ /* 0x000fe200047a1670 */
[----:B0-----:R-:W-:-:S04]  /*4d60*/  @!P4 IMAD R9, R76, R22, RZ ;  /* 0x000000164c09c224 */ /* 0x001fc800078e02ff */
[-C--:B------:R-:W-:Y:S01]  /*4d70*/  @!P3 IMAD R77, R77, R22.reuse, RZ ;  /* 0x000000164d4db224 */ /* 0x080fe200078e02ff */
[----:B------:R-:W-:Y:S01]  /*4d80*/  @!P4 STG.E.U8 desc[UR36][R4.64+0x68], R9 ;  /* 0x000068090400c986 */ /* 0x000fe2000c101124 */
[C---:B------:R-:W-:Y:S02]  /*4d90*/  ISETP.LT.OR P4, PT, R3.reuse, 0x72, !P1 ;  /* 0x000000720300780c */ /* 0x040fe40004f81670 */
[-C--:B--2---:R-:W-:Y:S01]  /*4da0*/  @!P2 IMAD R11, R78, R22.reuse, RZ ;  /* 0x000000164e0ba224 */ /* 0x084fe200078e02ff */
[----:B------:R-:W-:Y:S01]  /*4db0*/  @!P3 STG.E.U8 desc[UR36][R4.64+0x69], R77 ;  /* 0x0000694d0400b986 */ /* 0x000fe2000c101124 */
[----:B------:R-:W-:Y:S02]  /*4dc0*/  ISETP.LT.OR P3, PT, R3, 0x71, !P1 ;  /* 0x000000710300780c */ /* 0x000fe40004f61670 */
[----:B------:R-:W-:Y:S01]  /*4dd0*/  @!P5 IMAD R79, R79, R22, RZ ;  /* 0x000000164f4fd224 */ /* 0x000fe200078e02ff */
[----:B------:R0:W-:Y:S01]  /*4de0*/  @!P2 STG.E.U8 desc[UR36][R6.64+0x68], R11 ;  /* 0x0000680b0600a986 */ /* 0x0001e2000c101124 */
[----:B------:R-:W-:-:S03]  /*4df0*/  ISETP.LT.OR P2, PT, R3, 0x71, !P0 ;  /* 0x000000710300780c */ /* 0x000fc60004741670 */
[----:B------:R2:W-:Y:S01]  /*4e00*/  @!P5 STG.E.U8 desc[UR36][R6.64+0x69], R79 ;  /* 0x0000694f0600d986 */ /* 0x0005e2000c101124 */
[----:B------:R-:W-:Y:S01]  /*4e10*/  ISETP.LT.OR P5, PT, R3, 0x79, !P0 ;  /* 0x000000790300780c */ /* 0x000fe200047a1670 */
[----:B------:R-:W-:-:S04]  /*4e20*/  @!P4 IMAD R81, R81, R22, RZ ;  /* 0x000000165151c224 */ /* 0x000fc800078e02ff */
[-C--:B-1----:R-:W-:Y:S01]  /*4e30*/  @!P3 IMAD R13, R80, R22.reuse, RZ ;  /* 0x00000016500db224 */ /* 0x082fe200078e02ff */
[----:B------:R2:W-:Y:S01]  /*4e40*/  @!P4 STG.E.U8 desc[UR36][R4.64+0x71], R81 ;  /* 0x000071510400c986 */ /* 0x0005e2000c101124 */
[C---:B------:R-:W-:Y:S02]  /*4e50*/  ISETP.LT.OR P4, PT, R3.reuse, 0x72, !P0 ;  /* 0x000000720300780c */ /* 0x040fe40004781670 */
[C---:B------:R-:W-:Y:S01]  /*4e60*/  ISETP.LT.OR P0, PT, R3.reuse, 0x7a, !P0 ;  /* 0x0000007a0300780c */ /* 0x040fe20004701670 */
[----:B------:R2:W-:Y:S01]  /*4e70*/  @!P3 STG.E.U8 desc[UR36][R4.64+0x70], R13 ;  /* 0x0000700d0400b986 */ /* 0x0005e2000c101124 */
[C---:B------:R-:W-:Y:S02]  /*4e80*/  ISETP.LT.OR P3, PT, R3.reuse, 0x79, !P1 ;  /* 0x000000790300780c */ /* 0x040fe40004f61670 */
[----:B------:R-:W-:Y:S01]  /*4e90*/  ISETP.LT.OR P1, PT, R3, 0x7a, !P1 ;  /* 0x0000007a0300780c */ /* 0x000fe20004f21670 */
[-C--:B------:R-:W-:Y:S02]  /*4ea0*/  @!P2 IMAD R3, R82, R22.reuse, RZ ;  /* 0x000000165203a224 */ /* 0x080fe400078e02ff */
[----:B0-----:R-:W-:-:S03]  /*4eb0*/  @!P5 IMAD R11, R86, R22, RZ ;  /* 0x00000016560bd224 */ /* 0x001fc600078e02ff */
[----:B------:R2:W-:Y:S01]  /*4ec0*/  @!P2 STG.E.U8 desc[UR36][R6.64+0x70], R3 ;  /* 0x000070030600a986 */ /* 0x0005e2000c101124 */
[-C--:B------:R-:W-:Y:S02]  /*4ed0*/  @!P4 IMAD R83, R83, R22.reuse, RZ ;  /* 0x000000165353c224 */ /* 0x080fe400078e02ff */
[-C--:B------:R-:W-:Y:S02]  /*4ee0*/  @!P0 IMAD R87, R87, R22.reuse, RZ ;  /* 0x0000001657578224 */ /* 0x080fe400078e02ff */
[-C--:B------:R-:W-:Y:S01]  /*4ef0*/  @!P3 IMAD R9, R84, R22.reuse, RZ ;  /* 0x000000165409b224 */ /* 0x080fe200078e02ff */
[----:B------:R2:W-:Y:S01]  /*4f00*/  @!P4 STG.E.U8 desc[UR36][R6.64+0x71], R83 ;  /* 0x000071530600c986 */ /* 0x0005e2000c101124 */
[----:B------:R-:W-:-:S03]  /*4f10*/  @!P1 IMAD R85, R85, R22, RZ ;  /* 0x0000001655559224 */ /* 0x000fc600078e02ff */
[----:B------:R2:W-:Y:S04]  /*4f20*/  @!P3 STG.E.U8 desc[UR36][R4.64+0x78], R9 ;  /* 0x000078090400b986 */ /* 0x0005e8000c101124 */
[----:B------:R2:W-:Y:S04]  /*4f30*/  @!P1 STG.E.U8 desc[UR36][R4.64+0x79], R85 ;  /* 0x0000795504009986 */ /* 0x0005e8000c101124 */
[----:B------:R2:W-:Y:S04]  /*4f40*/  @!P5 STG.E.U8 desc[UR36][R6.64+0x78], R11 ;  /* 0x0000780b0600d986 */ /* 0x0005e8000c101124 */
[----:B------:R2:W-:Y:S02]  /*4f50*/  @!P0 STG.E.U8 desc[UR36][R6.64+0x79], R87 ;  /* 0x0000795706008986 */ /* 0x0005e4000c101124 */
.L_x_159:
[----:B------:R-:W-:Y:S05]  /*4f60*/  BSYNC B0 ;  /* 0x0000000000007941 */ /* 0x000fea0003800000 */
.L_x_29:
[----:B------:R-:W-:Y:S01]  /*4f70*/  ULDC UR4, c[0x0][0xc] ;  /* 0x0000030000047ab9 */ /* 0x000fe20000000800 */
[----:B------:R-:W-:Y:S01]  /*4f80*/  ULDC UR5, c[0x0][0x10] ;  /* 0x0000040000057ab9 */ /* 0x000fe20000000800 */
[----:B--2---:R-:W2:Y:S01]  /*4f90*/  LDC R3, c[0x0][0x14] ;  /* 0x00000500ff037b82 */ /* 0x004ea20000000800 */
[----:B------:R-:W-:Y:S01]  /*4fa0*/  UIMAD.WIDE.U32 UR4, UR4, UR5, URZ ;  /* 0x00000005040472a5 */ /* 0x000fe2000f8e003f */
[----:B------:R-:W-:Y:S02]  /*4fb0*/  IMAD.MOV.U32 R91, RZ, RZ, -0x1 ;  /* 0xffffffffff5b7424 */ /* 0x000fe400078e00ff */
[----:B------:R-:W-:-:S03]  /*4fc0*/  IMAD.MOV.U32 R89, RZ, RZ, -0x1 ;  /* 0xffffffffff597424 */ /* 0x000fc600078e00ff */
[----:B--2---:R-:W-:-:S04]  /*4fd0*/  IMAD.WIDE.U32 R16, R3, UR4, R16 ;  /* 0x0000000403107c25 */ /* 0x004fc8000f8e0010 */
[----:B------:R-:W-:Y:S01]  /*4fe0*/  IMAD R3, R3, UR5, RZ ;  /* 0x0000000503037c24 */ /* 0x000fe2000f8e02ff */
[----:B------:R-:W-:Y:S02]  /*4ff0*/  ULDC.64 UR4, c[0x0][0x650] ;  /* 0x0001940000047ab9 */ /* 0x000fe40000000a00 */
[----:B------:R-:W-:Y:S01]  /*5000*/  ISETP.GE.U32.AND P0, PT, R16, UR4, PT ;  /* 0x0000000410007c0c */ /* 0x000fe2000bf06070 */
[--C-:B------:R-:W-:Y:S01]  /*5010*/  IMAD.IADD R17, R17, 0x1, R3.reuse ;  /* 0x0000000111117824 */ /* 0x100fe200078e0203 */
[----:B------:R-:W-:-:S04]  /*5020*/  PRMT R3, RZ, 0x7610, R3 ;  /* 0x00007610ff037816 */ /* 0x000fc80000000003 */
[----:B------:R-:W-:-:S13]  /*5030*/  ISETP.GE.U32.AND.EX P0, PT, R17, UR5, PT, P0 ;  /* 0x0000000511007c0c */ /* 0x000fda000bf06100 */
[----:B------:R-:W-:Y:S05]  /*5040*/  @P0 BRA `(.L_x_160) ;  /* 0x0000000400640947 */ /* 0x000fea0003800000 */
[----:B------:R-:W2:Y:S01]  /*5050*/  S2R R12, SR_CTAID.X ;  /* 0x00000000000c7919 */ /* 0x000ea20000002500 */
[----:B------:R-:W3:Y:S01]  /*5060*/  LDC.64 R10, c[0x0][0x628] ;  /* 0x00018a00ff0a7b82 */ /* 0x000ee20000000a00 */
[----:B------:R-:W-:Y:S01]  /*5070*/  ULDC UR4, c[0x0][0x150] ;  /* 0x0000540000047ab9 */ /* 0x000fe20000000800 */
[----:B------:R-:W-:Y:S01]  /*5080*/  IMAD.MOV.U32 R8, RZ, RZ, R16 ;  /* 0x000000ffff087224 */ /* 0x000fe200078e0010 */
[----:B------:R-:W0:Y:S01]  /*5090*/  S2R R24, SR_CTAID.Y ;  /* 0x0000000000187919 */ /* 0x000e220000002600 */
[----:B------:R-:W-:-:S04]  /*50a0*/  IMAD.MOV.U32 R9, RZ, RZ, R17 ;  /* 0x000000ffff097224 */ /* 0x000fc800078e0011 */
[----:B------:R-:W0:Y:S08]  /*50b0*/  LDC R21, c[0x0][0x144] ;  /* 0x00005100ff157b82 */ /* 0x000e300000000800 */
[----:B------:R-:W0:Y:S08]  /*50c0*/  LDC R0, c[0x0][0x630] ;  /* 0x00018c00ff007b82 */ /* 0x000e300000000800 */
[----:B-1----:R-:W1:Y:S01]  /*50d0*/  LDC.64 R14, c[0x0][0x620] ;  /* 0x00018800ff0e7b82 */ /* 0x002e620000000a00 */
[----:B---3--:R-:W-:-:S04]  /*50e0*/  ISETP.NE.U32.AND P0, PT, R10, RZ, PT ;  /* 0x000000ff0a00720c */ /* 0x008fc80003f05070 */
[----:B------:R-:W-:Y:S02]  /*50f0*/  ISETP.NE.AND.EX P0, PT, R11, RZ, PT, P0 ;  /* 0x000000ff0b00720c */ /* 0x000fe40003f05300 */
[----:B--2---:R-:W-:-:S05]  /*5100*/  I2FP.F32.U32 R3, R12 ;  /* 0x0000000c00037245 */ /* 0x004fca0000201000 */
[----:B------:R-:W-:-:S04]  /*5110*/  FMUL R3, R3, UR4 ;  /* 0x0000000403037c20 */ /* 0x000fc80008400000 */
[----:B------:R2:W3:Y:S02]  /*5120*/  F2I.U32.TRUNC.NTZ R20, R3 ;  /* 0x0000000300147305 */ /* 0x0004e4000020f000 */
[----:B0-----:R-:W-:Y:S05]  /*5130*/  @!P0 BRA `(.L_x_161) ;  /* 0x0000000000288947 */ /* 0x001fea0003800000 */
[----:B--2---:R-:W0:Y:S02]  /*5140*/  LDC R3, c[0x0][0x634] ;  /* 0x00018d00ff037b82 */ /* 0x004e240000000800 */
[----:B0-----:R-:W-:-:S05]  /*5150*/  IADD3 R3, P0, R16, R3, RZ ;  /* 0x0000000310037210 */ /* 0x001fca0007f1e0ff */
[----:B------:R-:W-:-:S04]  /*5160*/  IMAD.X R13, RZ, RZ, R17, P0 ;  /* 0x000000ffff0d7224 */ /* 0x000fc800000e0611 */
[----:B------:R-:W-:-:S04]  /*5170*/  IMAD.WIDE.U32 R4, R13, R10, RZ ;  /* 0x0000000a0d047225 */ /* 0x000fc800078e00ff */
[----:B----4-:R-:W-:-:S04]  /*5180*/  IMAD.WIDE.U32 R6, P0, R3, R11, R4 ;  /* 0x0000000b03067225 */ /* 0x010fc80007800004 */
[----:B------:R-:W-:-:S04]  /*5190*/  IMAD.WIDE.U32 R4, R3, R10, RZ ;  /* 0x0000000a03047225 */ /* 0x000fc800078e00ff */
[----:B------:R-:W-:Y:S01]  /*51a0*/  IMAD.X R9, RZ, RZ, RZ, P0 ;  /* 0x000000ffff097224 */ /* 0x000fe200000e06ff */
[----:B------:R-:W-:Y:S01]  /*51b0*/  IADD3 RZ, P0, R5, R6, RZ ;  /* 0x0000000605ff7210 */ /* 0x000fe20007f1e0ff */
[----:B------:R-:W-:-:S04]  /*51c0*/  IMAD.MOV.U32 R8, RZ, RZ, R7 ;  /* 0x000000ffff087224 */ /* 0x000fc800078e0007 */
[----:B------:R-:W-:-:S08]  /*51d0*/  IMAD.WIDE.U32.X R8, R13, R11, R8, P0 ;  /* 0x0000000b0d087225 */ /* 0x000fd000000e0408 */
.L_x_161:
[----:B------:R-:W0:Y:S01]  /*51e0*/  LDC.64 R28, c[0x0][0x640] ;  /* 0x00019000ff1c7b82 */ /* 0x000e220000000a00 */
[-CC-:B------:R-:W-:Y:S01]  /*51f0*/  SHF.R.U64 R89, R8, R0.reuse, R9.reuse ;  /* 0x0000000008597219 */ /* 0x180fe20000001209 */
[----:B---3--:R-:W-:Y:S01]  /*5200*/  IMAD.MOV R20, RZ, RZ, -R20 ;  /* 0x000000ffff147224 */ /* 0x008fe200078e0a14 */
[----:B------:R-:W-:Y:S01]  /*5210*/  SHF.R.U32.HI R0, RZ, R0, R9 ;  /* 0x00000000ff007219 */ /* 0x000fe20000011609 */
[----:B------:R-:W-:Y:S01]  /*5220*/  ULDC UR4, c[0x0][0x154] ;  /* 0x0000550000047ab9 */ /* 0x000fe20000000800 */
[----:B--2---:R-:W-:Y:S01]  /*5230*/  IADD3 R3, P0, RZ, -R89, RZ ;  /* 0x80000059ff037210 */ /* 0x004fe20007f1e0ff */
[----:B------:R-:W-:Y:S02]  /*5240*/  IMAD R21, R21, R20, R12 ;  /* 0x0000001415157224 */ /* 0x000fe400078e020c */
[----:B----4-:R-:W2:Y:S01]  /*5250*/  LDC R6, c[0x0][0x618] ;  /* 0x00018600ff067b82 */ /* 0x010ea20000000800 */
[----:B------:R-:W-:Y:S02]  /*5260*/  IMAD.MOV.U32 R7, RZ, RZ, 0x1 ;  /* 0x00000001ff077424 */ /* 0x000fe400078e00ff */
[----:B------:R-:W-:-:S04]  /*5270*/  IMAD.X R5, RZ, RZ, ~R0, P0 ;  /* 0x000000ffff057224 */ /* 0x000fc800000e0e00 */
[-C--:B-1----:R-:W-:Y:S01]  /*5280*/  IMAD R0, R5, R14.reuse, RZ ;  /* 0x0000000e05007224 */ /* 0x082fe200078e02ff */
[----:B------:R-:W1:Y:S01]  /*5290*/  LDC R8, c[0x0][0x608] ;  /* 0x00018200ff087b82 */ /* 0x000e620000000800 */
[----:B------:R-:W-:-:S04]  /*52a0*/  IMAD.WIDE.U32 R4, R3, R14, R16 ;  /* 0x0000000e03047225 */ /* 0x000fc800078e0010 */
[----:B------:R-:W-:Y:S01]  /*52b0*/  IMAD R3, R3, R15, R0 ;  /* 0x0000000f03037224 */ /* 0x000fe200078e0200 */
[----:B------:R-:W-:Y:S02]  /*52c0*/  I2FP.F32.U32 R0, R24 ;  /* 0x0000001800007245 */ /* 0x000fe40000201000 */
[----:B------:R-:W3:Y:S01]  /*52d0*/  LDC R26, c[0x0][0x658] ;  /* 0x00019600ff1a7b82 */ /* 0x000ee20000000800 */
[----:B------:R-:W-:Y:S01]  /*52e0*/  IMAD.IADD R3, R5, 0x1, R3 ;  /* 0x0000000105037824 */ /* 0x000fe200078e0203 */
[----:B0-----:R-:W-:Y:S01]  /*52f0*/  ISETP.NE.U32.AND P0, PT, R28, RZ, PT ;  /* 0x000000ff1c00720c */ /* 0x001fe20003f05070 */
[----:B------:R-:W-:Y:S01]  /*5300*/  FMUL R0, R0, UR4 ;  /* 0x0000000400007c20 */ /* 0x000fe20008400000 */
[----:B------:R-:W-:Y:S02]  /*5310*/  IMAD.MOV.U32 R5, RZ, RZ, -0x1 ;  /* 0xffffffffff057424 */ /* 0x000fe400078e00ff */
[----:B------:R-:W-:Y:S01]  /*5320*/  ISETP.NE.AND.EX P0, PT, R29, RZ, PT, P0 ;  /* 0x000000ff1d00720c */ /* 0x000fe20003f05300 */
[----:B------:R0:W4:Y:S01]  /*5330*/  F2I.U32.TRUNC.NTZ R13, R0 ;  /* 0x00000000000d7305 */ /* 0x000122000020f000 */
[----:B------:R-:W0:Y:S01]  /*5340*/  LDC R15, c[0x0][0x148] ;  /* 0x00005200ff0f7b82 */ /* 0x000e220000000800 */
[----:B--2---:R-:W-:-:S02]  /*5350*/  SHF.R.U64 R12, R4, R6, R3 ;  /* 0x00000006040c7219 */ /* 0x004fc40000001203 */
[----:B------:R-:W-:-:S05]  /*5360*/  SHF.R.U32.HI R3, RZ, R6, R3 ;  /* 0x00000006ff037219 */ /* 0x000fca0000011603 */
[----:B------:R-:W2:Y:S01]  /*5370*/  LDC R20, c[0x0][0x600] ;  /* 0x00018000ff147b82 */ /* 0x000ea20000000800 */
[-CC-:B-1----:R-:W-:Y:S02]  /*5380*/  SHF.R.U64 R10, R12, R8.reuse, R3.reuse ;  /* 0x000000080c0a7219 */ /* 0x182fe40000001203 */
[----:B------:R-:W-:-:S05]  /*5390*/  SHF.R.U32.HI R3, RZ, R8, R3 ;  /* 0x00000008ff037219 */ /* 0x000fca0000011603 */
[----:B------:R-:W1:Y:S01]  /*53a0*/  LDC R27, c[0x0][0x648] ;  /* 0x00019200ff1b7b82 */ /* 0x000e620000000800 */
[-C--:B---3--:R-:W-:Y:S02]  /*53b0*/  SHF.L.U32 R4, R5, R26.reuse, RZ ;  /* 0x0000001a05047219 */ /* 0x088fe400000006ff */
[-CC-:B------:R-:W-:Y:S02]  /*53c0*/  SHF.R.U64 R14, R10, R26.reuse, R3.reuse ;  /* 0x0000001a0a0e7219 */ /* 0x180fe40000001203 */
[----:B------:R-:W-:Y:S02]  /*53d0*/  SHF.R.U32.HI R5, RZ, R26, R3 ;  /* 0x0000001aff057219 */ /* 0x000fe40000011603 */
[----:B------:R-:W-:Y:S01]  /*53e0*/  LOP3.LUT R25, RZ, R4, RZ, 0x33, !PT ;  /* 0x00000004ff197212 */ /* 0x000fe200078e33ff */
[----:B------:R-:W3:Y:S01]  /*53f0*/  LDC R30, c[0x0][0x638] ;  /* 0x00018e00ff1e7b82 */ /* 0x000ee20000000800 */
[----:B------:R-:W-:Y:S01]  /*5400*/  SHF.L.U32 R26, R7, R26, RZ ;  /* 0x0000001a071a7219 */ /* 0x000fe200000006ff */
[----:B------:R-:W-:-:S06]  /*5410*/  IMAD.MOV.U32 R4, RZ, RZ, R14 ;  /* 0x000000ffff047224 */ /* 0x000fcc00078e000e */
[----:B------:R-:W0:Y:S01]  /*5420*/  LDC R31, c[0x0][0x610] ;  /* 0x00018400ff1f7b82 */ /* 0x000e220000000800 */
[----:B----4-:R-:W-:Y:S05]  /*5430*/  @!P0 BRA `(.L_x_162) ;  /* 0x0000000000288947 */ /* 0x010fea0003800000 */
[----:B------:R-:W4:Y:S02]  /*5440*/  LDC R3, c[0x0][0x64c] ;  /* 0x00019300ff037b82 */ /* 0x000f240000000800 */
[----:B----4-:R-:W-:-:S05]  /*5450*/  IADD3 R3, P0, R14, R3, RZ ;  /* 0x000000030e037210 */ /* 0x010fca0007f1e0ff */
        /* <DEDUP_REMOVED lines=8> */
.L_x_162:
[----:B------:R-:W-:Y:S01]  /*54e0*/  ISETP.NE.AND P0, PT, R2, 0x1, PT ;  /* 0x000000010200780c */ /* 0x000fe20003f05270 */
[----:B--2---:R-:W-:Y:S01]  /*54f0*/  VIADD R7, R20, 0xffffffff ;  /* 0xffffffff14077836 */ /* 0x004fe20000000000 */
[----:B01----:R-:W-:Y:S01]  /*5500*/  SHF.R.U64 R0, R4, R27, R5 ;  /* 0x0000001b04007219 */ /* 0x003fe20000001205 */
[----:B------:R-:W-:Y:S01]  /*5510*/  IMAD.MOV R13, RZ, RZ, -R13 ;  /* 0x000000ffff0d7224 */ /* 0x000fe200078e0a0d */
[----:B------:R-:W-:Y:S01]  /*5520*/  LOP3.LUT R5, R10, R25, RZ, 0xc0, !PT ;  /* 0x000000190a057212 */ /* 0x000fe200078ec0ff */
[----:B------:R-:W-:Y:S01]  /*5530*/  IMAD.MOV.U32 R4, RZ, RZ, 0x1 ;  /* 0x00000001ff047424 */ /* 0x000fe200078e00ff */
[----:B------:R-:W-:Y:S01]  /*5540*/  LOP3.LUT R12, R12, R7, RZ, 0xc0, !PT ;  /* 0x000000070c0c7212 */ /* 0x000fe200078ec0ff */
[----:B------:R-:W-:Y:S02]  /*5550*/  IMAD.MOV R3, RZ, RZ, -R0 ;  /* 0x000000ffff037224 */ /* 0x000fe400078e0a00 */
[----:B------:R-:W-:Y:S02]  /*5560*/  IMAD R0, R26, R0, R5 ;  /* 0x000000001a007224 */ /* 0x000fe400078e0205 */
[----:B---3--:R-:W-:-:S02]  /*5570*/  IMAD R3, R3, R30, R14 ;  /* 0x0000001e03037224 */ /* 0x008fc400078e020e */
[----:B------:R-:W-:Y:S02]  /*5580*/  @P0 IMAD R21, R15, R13, R24 ;  /* 0x0000000d0f150224 */ /* 0x000fe400078e0218 */
[----:B------:R-:W-:Y:S01]  /*5590*/  IMAD R5, R3, R20, R12 ;  /* 0x0000001403057224 */ /* 0x000fe200078e020c */
[----:B------:R-:W-:Y:S01]  /*55a0*/  PRMT R3, R4, 0x7610, R3 ;  /* 0x0000761004037816 */ /* 0x000fe20000000003 */
[----:B------:R-:W-:-:S05]  /*55b0*/  IMAD R0, R0, R31, R21 ;  /* 0x0000001f00007224 */ /* 0x000fca00078e0215 */
[----:B------:R-:W-:Y:S02]  /*55c0*/  SEL R91, R5, R0, !P0 ;  /* 0x00000000055b7207 */ /* 0x000fe40004000000 */
[----:B------:R-:W-:-:S07]  /*55d0*/  SEL R0, R0, R5, !P0 ;  /* 0x0000000500007207 */ /* 0x000fce0004000000 */
.L_x_160:
[----:B------:R-:W-:Y:S01]  /*55e0*/  LOP3.LUT P0, RZ, R3, 0xff, RZ, 0xc0, !PT ;  /* 0x000000ff03ff7812 */ /* 0x000fe2000780c0ff */
[----:B------:R-:W-:-:S12]  /*55f0*/  IMAD.MOV.U32 R90, RZ, RZ, R0 ;  /* 0x000000ffff5a7224 */ /* 0x000fd800078e0000 */
[----:B------:R-:W-:Y:S05]  /*5600*/  @P0 BRA `(.L_x_163) ;  /* 0xffffffb800a00947 */ /* 0x000fea000383ffff */
[----:B------:R-:W-:Y:S05]  /*5610*/  EXIT ;  /* 0x000000000000794d */ /* 0x000fea0003800000 */
.L_x_4:
[----:B0-----:R-:W-:Y:S01]  /*5620*/  ULDC.64 UR4, c[0x0][0x650] ;  /* 0x0001940000047ab9 */ /* 0x001fe20000000a00 */
        /* <DEDUP_REMOVED lines=25> */
.L_x_165:
[--C-:B------:R-:W-:Y:S01]  /*57c0*/  SHF.R.U64 R12, R10, R14, R11.reuse ;  /* 0x0000000e0a0c7219 */ /* 0x100fe2000000120b */
[----:B------:R-:W0:Y:S01]  /*57d0*/  LDC R22, c[0x0][0x618] ;  /* 0x00018600ff167b82 */ /* 0x000e220000000800 */
[----:B------:R-:W-:Y:S01]  /*57e0*/  I2FP.F32.U32 R6, R4 ;  /* 0x0000000400067245 */ /* 0x000fe20000201000 */
[----:B------:R-:W-:Y:S01]  /*57f0*/  ULDC UR4, c[0x0][0x150] ;  /* 0x0000540000047ab9 */ /* 0x000fe20000000800 */
[----:B------:R-:W-:Y:S02]  /*5800*/  SHF.R.U32.HI R5, RZ, R14, R11 ;  /* 0x0000000eff057219 */ /* 0x000fe4000001160b */
[----:B------:R-:W-:Y:S01]  /*5810*/  IADD3 R9, P0, RZ, -R12, RZ ;  /* 0x8000000cff097210 */ /* 0x000fe20007f1e0ff */
[----:B------:R-:W-:Y:S01]  /*5820*/  FMUL R11, R6, UR4 ;  /* 0x00000004060b7c20 */ /* 0x000fe20008400000 */
[----:B------:R-:W-:Y:S01]  /*5830*/  ULDC UR4, c[0x0][0x154] ;  /* 0x0000550000047ab9 */ /* 0x000fe20000000800 */
[----:B------:R-:W1:Y:S02]  /*5840*/  LDC.64 R24, c[0x0][0x640] ;  /* 0x00019000ff187b82 */ /* 0x000e640000000a00 */
[----:B------:R-:W-:-:S02]  /*5850*/  IMAD.X R5, RZ, RZ, ~R5, P0 ;  /* 0x000000ffff057224 */ /* 0x000fc400000e0e05 */
[----:B------:R-:W2:Y:S01]  /*5860*/  F2I.U32.TRUNC.NTZ R11, R11 ;  /* 0x0000000b000b7305 */ /* 0x000ea2000020f000 */
[----:B------:R-:W-:-:S03]  /*5870*/  IMAD.WIDE.U32 R6, R9, R20, R16 ;  /* 0x0000001409067225 */ /* 0x000fc600078e0010 */
[----:B------:R-:W3:Y:S01]  /*5880*/  LDC R13, c[0x0][0x144] ;  /* 0x00005100ff0d7b82 */ /* 0x000ee20000000800 */
[----:B------:R-:W-:-:S04]  /*5890*/  IMAD R8, R5, R20, RZ ;  /* 0x0000001405087224 */ /* 0x000fc800078e02ff */
[----:B------:R-:W-:Y:S02]  /*58a0*/  IMAD R5, R9, R21, R8 ;  /* 0x0000001509057224 */ /* 0x000fe400078e0208 */
[----:B------:R-:W-:Y:S01]  /*58b0*/  IMAD.MOV.U32 R8, RZ, RZ, -0x1 ;  /* 0xffffffffff087424 */ /* 0x000fe200078e00ff */
[----:B------:R-:W4:Y:S01]  /*58c0*/  LDC R14, c[0x0][0x608] ;  /* 0x00018200ff0e7b82 */ /* 0x000f220000000800 */
[----:B------:R-:W-:Y:S01]  /*58d0*/  IMAD.IADD R5, R7, 0x1, R5 ;  /* 0x0000000107057824 */ /* 0x000fe200078e0205 */
[----:B------:R-:W-:-:S04]  /*58e0*/  I2FP.F32.U32 R7, R3 ;  /* 0x0000000300077245 */ /* 0x000fc80000201000 */
[-C--:B0-----:R-:W-:Y:S01]  /*58f0*/  SHF.R.U64 R10, R6, R22.reuse, R5 ;  /* 0x00000016060a7219 */ /* 0x081fe20000001205 */
[----:B--2---:R-:W-:Y:S01]  /*5900*/  IMAD.MOV R6, RZ, RZ, -R11 ;  /* 0x000000ffff067224 */ /* 0x004fe200078e0a0b */
[----:B------:R-:W0:Y:S01]  /*5910*/  LDC R9, c[0x0][0x658] ;  /* 0x00019600ff097b82 */ /* 0x000e220000000800 */
[----:B-1----:R-:W-:Y:S01]  /*5920*/  ISETP.NE.U32.AND P0, PT, R24, RZ, PT ;  /* 0x000000ff1800720c */ /* 0x002fe20003f05070 */
[----:B------:R-:W-:Y:S01]  /*5930*/  FMUL R7, R7, UR4 ;  /* 0x0000000407077c20 */ /* 0x000fe20008400000 */
[----:B------:R-:W-:Y:S02]  /*5940*/  SHF.R.U32.HI R5, RZ, R22, R5 ;  /* 0x00000016ff057219 */ /* 0x000fe40000011605 */
[----:B------:R-:W-:-:S03]  /*5950*/  ISETP.NE.AND.EX P0, PT, R25, RZ, PT, P0 ;  /* 0x000000ff1900720c */ /* 0x000fc60003f05300 */
[----:B------:R-:W1:Y:S01]  /*5960*/  LDC R20, c[0x0][0x148] ;  /* 0x00005200ff147b82 */ /* 0x000e620000000800 */
[----:B---3--:R-:W-:Y:S02]  /*5970*/  IMAD R23, R13, R6, R4 ;  /* 0x000000060d177224 */ /* 0x008fe400078e0204 */
[----:B------:R-:W-:-:S05]  /*5980*/  IMAD.MOV.U32 R6, RZ, RZ, 0x1 ;  /* 0x00000001ff067424 */ /* 0x000fca00078e00ff */
[----:B------:R-:W2:Y:S01]  /*5990*/  LDC R21, c[0x0][0x600] ;  /* 0x00018000ff157b82 */ /* 0x000ea20000000800 */
[-CC-:B----4-:R-:W-:Y:S02]  /*59a0*/  SHF.R.U64 R13, R10, R14.reuse, R5.reuse ;  /* 0x0000000e0a0d7219 */ /* 0x190fe40000001205 */
[----:B------:R-:W-:Y:S02]  /*59b0*/  SHF.R.U32.HI R4, RZ, R14, R5 ;  /* 0x0000000eff047219 */ /* 0x000fe40000011605 */
[----:B------:R3:W4:Y:S03]  /*59c0*/  F2I.U32.TRUNC.NTZ R14, R7 ;  /* 0x00000007000e7305 */ /* 0x000726000020f000 */
[----:B------:R-:W1:Y:S01]  /*59d0*/  LDC R26, c[0x0][0x648] ;  /* 0x00019200ff1a7b82 */ /* 0x000e620000000800 */
[-C--:B0-----:R-:W-:Y:S02]  /*59e0*/  SHF.R.U64 R15, R13, R9.reuse, R4 ;  /* 0x000000090d0f7219 */ /* 0x081fe40000001204 */
[----:B------:R-:W-:-:S02]  /*59f0*/  SHF.L.U32 R8, R8, R9, RZ ;  /* 0x0000000908087219 */ /* 0x000fc400000006ff */
[-C--:B------:R-:W-:Y:S01]  /*5a00*/  SHF.R.U32.HI R5, RZ, R9.reuse, R4 ;  /* 0x00000009ff057219 */ /* 0x080fe20000011604 */
[----:B------:R-:W-:Y:S01]  /*5a10*/  IMAD.MOV.U32 R4, RZ, RZ, R15 ;  /* 0x000000ffff047224 */ /* 0x000fe200078e000f */
[----:B------:R-:W-:Y:S01]  /*5a20*/  SHF.L.U32 R22, R6, R9, RZ ;  /* 0x0000000906167219 */ /* 0x000fe200000006ff */
[----:B------:R-:W0:Y:S01]  /*5a30*/  LDC R27, c[0x0][0x638] ;  /* 0x00018e00ff1b7b82 */ /* 0x000e220000000800 */
[----:B------:R-:W-:-:S07]  /*5a40*/  LOP3.LUT R28, RZ, R8, RZ, 0x33, !PT ;  /* 0x00000008ff1c7212 */ /* 0x000fce00078e33ff */
        /* <DEDUP_REMOVED lines=12> */
.L_x_166:
[----:B------:R-:W-:Y:S01]  /*5b10*/  ISETP.NE.AND P0, PT, R2, 0x1, PT ;  /* 0x000000010200780c */ /* 0x000fe20003f05270 */
[----:B--2---:R-:W-:Y:S01]  /*5b20*/  VIADD R7, R21, 0xffffffff ;  /* 0xffffffff15077836 */ /* 0x004fe20000000000 */
[----:B-1----:R-:W-:Y:S01]  /*5b30*/  SHF.R.U64 R5, R4, R26, R5 ;  /* 0x0000001a04057219 */ /* 0x002fe20000001205 */
[----:B------:R-:W-:Y:S01]  /*5b40*/  IMAD.MOV R14, RZ, RZ, -R14 ;  /* 0x000000ffff0e7224 */ /* 0x000fe200078e0a0e */
[----:B------:R-:W-:Y:S01]  /*5b50*/  LOP3.LUT R4, R13, R28, RZ, 0xc0, !PT ;  /* 0x0000001c0d047212 */ /* 0x000fe200078ec0ff */
[----:B------:R-:W-:Y:S01]  /*5b60*/  IMAD.MOV.U32 R8, RZ, RZ, R12 ;  /* 0x000000ffff087224 */ /* 0x000fe200078e000c */
[----:B------:R-:W-:Y:S01]  /*5b70*/  LOP3.LUT R10, R10, R7, RZ, 0xc0, !PT ;  /* 0x000000070a0a7212 */ /* 0x000fe200078ec0ff */
[----:B------:R-:W-:Y:S02]  /*5b80*/  IMAD.MOV R6, RZ, RZ, -R5 ;  /* 0x000000ffff067224 */ /* 0x000fe400078e0a05 */
[----:B------:R-:W-:-:S04]  /*5b90*/  IMAD R4, R22, R5, R4 ;  /* 0x0000000516047224 */ /* 0x000fc800078e0204 */
[----:B------:R-:W-:Y:S02]  /*5ba0*/  @P0 IMAD R23, R20, R14, R3 ;  /* 0x0000000e14170224 */ /* 0x000fe400078e0203 */
[----:B0-----:R-:W-:Y:S02]  /*5bb0*/  IMAD R3, R6, R27, R15 ;  /* 0x0000001b06037224 */ /* 0x001fe400078e020f */
[----:B------:R-:W-:Y:S02]  /*5bc0*/  IMAD R7, R4, R29, R23 ;  /* 0x0000001d04077224 */ /* 0x000fe400078e0217 */
[----:B------:R-:W-:Y:S02]  /*5bd0*/  IMAD R4, R3, R21, R10 ;  /* 0x0000001503047224 */ /* 0x000fe400078e020a */
[----:B------:R-:W-:-:S03]  /*5be0*/  IMAD.MOV.U32 R6, RZ, RZ, 0x1 ;  /* 0x00000001ff067424 */ /* 0x000fc600078e00ff */
[----:B------:R-:W-:Y:S02]  /*5bf0*/  SEL R9, R4, R7, !P0 ;  /* 0x0000000704097207 */ /* 0x000fe40004000000 */
[----:B------:R-:W-:-:S07]  /*5c00*/  SEL R7, R7, R4, !P0 ;  /* 0x0000000407077207 */ /* 0x000fce0004000000 */
.L_x_164:
[----:B------:R-:W-:-:S08]  /*5c10*/  NOP ;  /* 0x0000000000007918 */ /* 0x000fd00000000000 */
[----:B------:R-:W0:-:S00]  /*5c20*/  USETMAXREG.DEALLOC.CTAPOOL 0x28 ;  /* 0x00000028000079c8 */ /* 0x000e0000080e0500 */
[----:B0-----:R-:W-:-:S13]  /*5c30*/  ISETP.NE.AND P0, PT, R0, RZ, PT ;  /* 0x000000ff0000720c */ /* 0x001fda0003f05270 */
[----:B------:R-:W-:Y:S05]  /*5c40*/  @P0 EXIT ;  /* 0x000000000000094d */ /* 0x000fea0003800000 */
[----:B------:R-:W-:Y:S01]  /*5c50*/  LOP3.LUT P0, RZ, R6, 0xff, RZ, 0xc0, !PT ;  /* 0x000000ff06ff7812 */ /* 0x000fe2000780c0ff */
[----:B------:R-:W-:Y:S02]  /*5c60*/  IMAD.MOV.U32 R0, RZ, RZ, 0x1 ;  /* 0x00000001ff007424 */ /* 0x000fe400078e00ff */
[----:B------:R-:W-:-:S10]  /*5c70*/  IMAD.MOV.U32 R12, RZ, RZ, RZ ;  /* 0x000000ffff0c7224 */ /* 0x000fd400078e00ff */
[----:B------:R-:W-:Y:S05]  /*5c80*/  @!P0 BRA `(.L_x_167) ;  /* 0x0000000c002c8947 */ /* 0x000fea0003800000 */
[----:B------:R-:W0:Y:S01]  /*5c90*/  LDC R0, c[0x0][0x28c] ;  /* 0x0000a300ff007b82 */ /* 0x000e220000000800 */
[----:B------:R-:W-:Y:S01]  /*5ca0*/  ULDC UR5, c[0x0][0x600] ;  /* 0x0001800000057ab9 */ /* 0x000fe20000000800 */
[----:B------:R-:W-:Y:S01]  /*5cb0*/  ULDC UR4, c[0x0][0xc] ;  /* 0x0000030000047ab9 */ /* 0x000fe20000000800 */
[----:B------:R-:W-:Y:S01]  /*5cc0*/  UIADD3 UR16, UR5, -0x1, URZ ;  /* 0xffffffff05107890 */ /* 0x000fe2000fffe03f */
[C---:B------:R-:W-:Y:S01]  /*5cd0*/  LOP3.LUT P2, RZ, R18.reuse, 0x7f, RZ, 0xc0, !PT ;  /* 0x0000007f12ff7812 */ /* 0x040fe2000784c0ff */
[----:B------:R-:W-:Y:S01]  /*5ce0*/  ULDC UR6, c[0x0][0x658] ;  /* 0x0001960000067ab9 */ /* 0x000fe20000000800 */
[----:B------:R-:W-:Y:S01]  /*5cf0*/  ULDC UR5, c[0x0][0x10] ;  /* 0x0000040000057ab9 */ /* 0x000fe20000000800 */
[----:B------:R-:W-:Y:S01]  /*5d00*/  UMOV UR7, 0xffffffff ;  /* 0xffffffff00077882 */ /* 0x000fe20000000000 */
[----:B------:R-:W-:Y:S01]  /*5d10*/  UMOV UR8, 0x1 ;  /* 0x0000000100087882 */ /* 0x000fe20000000000 */
[----:B------:R-:W-:Y:S01]  /*5d20*/  UIMAD.WIDE.U32 UR4, UR4, UR5, URZ ;  /* 0x00000005040472a5 */ /* 0x000fe2000f8e003f */
[----:B------:R-:W-:Y:S01]  /*5d30*/  LOP3.LUT P0, RZ, R18, 0x1f, RZ, 0xc0, !PT ;  /* 0x0000001f12ff7812 */ /* 0x000fe2000780c0ff */
[----:B------:R-:W-:Y:S01]  /*5d40*/  USHF.L.U32 UR7, UR7, UR6, URZ ;  /* 0x0000000607077299 */ /* 0x000fe2000800063f */
[----:B------:R-:W-:Y:S01]  /*5d50*/  BSSY B0, `(.L_x_167) ;  /* 0x00000be000007945 */ /* 0x000fe20003800000 */
[----:B------:R-:W-:Y:S01]  /*5d60*/  USHF.L.U32 UR18, UR8, UR6, URZ ;  /* 0x0000000608127299 */ /* 0x000fe2000800063f */
[----:B------:R-:W-:Y:S01]  /*5d70*/  IMAD.MOV.U32 R13, RZ, RZ, 0x1 ;  /* 0x00000001ff0d7424 */ /* 0x000fe200078e00ff */
[----:B------:R-:W-:Y:S01]  /*5d80*/  LOP3.LUT R11, R19, 0x2, RZ, 0xfc, !PT ;  /* 0x00000002130b7812 */ /* 0x000fe200078efcff */
[----:B------:R-:W-:Y:S01]  /*5d90*/  ULDC UR6, c[0x0][0x14] ;  /* 0x0000050000067ab9 */ /* 0x000fe20000000800 */
[----:B------:R-:W-:Y:S01]  /*5da0*/  PLOP3.LUT P0, PT, P0, P2, PT, 0x8a, 0x0 ;  /* 0x000000000000781c */ /* 0x000fe20000705172 */
[----:B------:R-:W-:Y:S01]  /*5db0*/  UIMAD.WIDE.U32 UR20, UR4, UR6, URZ ;  /* 0x00000006041472a5 */ /* 0x000fe2000f8e003f */
[----:B------:R-:W-:Y:S01]  /*5dc0*/  IMAD.MOV.U32 R12, RZ, RZ, RZ ;  /* 0x000000ffff0c7224 */ /* 0x000fe200078e00ff */
[----:B------:R-:W-:-:S02]  /*5dd0*/  UIMAD UR13, UR5, UR6, URZ ;  /* 0x00000006050d72a4 */ /* 0x000fc4000f8e023f */
[----:B------:R-:W-:Y:S01]  /*5de0*/  ULOP3.LUT UR17, URZ, UR7, URZ, 0x33, !UPT ;  /* 0x000000073f117292 */ /* 0x000fe2000f8e333f */
[----:B0-----:R-:W-:Y:S01]  /*5df0*/  VIADD R0, R0, 0x3f ;  /* 0x0000003f00007836 */ /* 0x001fe20000000000 */
[----:B------:R-:W-:Y:S01]  /*5e00*/  UIADD3 UR13, UR21, UR13, URZ ;  /* 0x0000000d150d7290 */ /* 0x000fe2000fffe03f */
[----:B------:R-:W-:-:S03]  /*5e10*/  ULDC.64 UR22, c[0x0][0x198] ;  /* 0x0000660000167ab9 */ /* 0x000fc60000000a00 */
[----:B------:R-:W-:-:S04]  /*5e20*/  SHF.R.S32.HI R3, RZ, 0x1f, R0 ;  /* 0x0000001fff037819 */ /* 0x000fc80000011400 */
[----:B------:R-:W-:Y:S01]  /*5e30*/  LEA.HI R3, R3, R0, RZ, 0x6 ;  /* 0x0000000003037211 */ /* 0x000fe200078f30ff */
[----:B------:R-:W-:-:S03]  /*5e40*/  IMAD.MOV.U32 R0, RZ, RZ, 0x1 ;  /* 0x00000001ff007424 */ /* 0x000fc600078e00ff */
[----:B------:R-:W-:-:S05]  /*5e50*/  SHF.R.S32.HI R3, RZ, 0x6, R3 ;  /* 0x00000006ff037819 */ /* 0x000fca0000011403 */
[----:B------:R-:W-:-:S07]  /*5e60*/  VIADD R10, R3, 0x1 ;  /* 0x00000001030a7836 */ /* 0x000fce0000000000 */
.L_x_179:
[----:B------:R-:W-:-:S03]  /*5e70*/  UMOV UR4, 0xffffffff ;  /* 0xffffffff00047882 */ /* 0x000fc60000000000 */
[----:B------:R-:W-:Y:S05]  /*5e80*/  BRA.DIV UR4, `(.L_x_168) ;  /* 0x0000001204fc7947 */ /* 0x000fea000b800000 */
[----:B------:R-:W-:-:S13]  /*5e90*/  ELECT P6, URZ, PT ;  /* 0x00000000003f782f */ /* 0x000fda00038c0000 */
.L_x_200:
[----:B------:R-:W0:Y:S01]  /*5ea0*/  LDC R4, c[0x0][0x28c] ;  /* 0x0000a300ff047b82 */ /* 0x000e220000000800 */
[----:B------:R-:W-:Y:S01]  /*5eb0*/  BSSY B1, `(.L_x_169) ;  /* 0x0000035000017945 */ /* 0x000fe20003800000 */
[----:B0-----:R-:W-:-:S13]  /*5ec0*/  ISETP.LT.OR P6, PT, R4, 0x1, !P6 ;  /* 0x000000010400780c */ /* 0x001fda00077c1670 */
[----:B------:R-:W-:Y:S05]  /*5ed0*/  @P6 BRA `(.L_x_170) ;  /* 0x0000000000c86947 */ /* 0x000fea0003800000 */
[----:B------:R-:W-:Y:S02]  /*5ee0*/  IMAD.SHL.U32 R15, R9, 0x80, RZ ;  /* 0x00000080090f7824 */ /* 0x000fe400078e00ff */
[----:B------:R-:W-:Y:S02]  /*5ef0*/  IMAD.SHL.U32 R18, R7, 0x80, RZ ;  /* 0x0000008007127824 */ /* 0x000fe400078e00ff */
[----:B------:R-:W-:Y:S02]  /*5f00*/  IMAD.MOV.U32 R20, RZ, RZ, RZ ;  /* 0x000000ffff147224 */ /* 0x000fe400078e00ff */
[----:B------:R-:W-:Y:S02]  /*5f10*/  IMAD.MOV.U32 R4, RZ, RZ, R10 ;  /* 0x000000ffff047224 */ /* 0x000fe400078e000a */
[----:B------:R-:W-:Y:S02]  /*5f20*/  IMAD.MOV.U32 R5, RZ, RZ, R0 ;  /* 0x000000ffff057224 */ /* 0x000fe400078e0000 */
[----:B------:R-:W-:-:S07]  /*5f30*/  IMAD.MOV.U32 R6, RZ, RZ, R12 ;  /* 0x000000ffff067224 */ /* 0x000fce00078e000c */
.L_x_174:
[----:B------:R-:W0:Y:S01]  /*5f40*/  S2R R14, SR_CgaCtaId ;  /* 0x00000000000e7919 */ /* 0x000e220000008800 */
[----:B------:R-:W-:Y:S01]  /*5f50*/  MOV R7, 0x400 ;  /* 0x0000040000077802 */ /* 0x000fe20000000f00 */
[----:B------:R-:W1:Y:S03]  /*5f60*/  @!P2 LDC R9, c[0x0][0x500] ;  /* 0x00014000ff09ab82 */ /* 0x000e660000000800 */
[----:B0-----:R-:W-:Y:S02]  /*5f70*/  LEA R21, R14, R7, 0x18 ;  /* 0x000000070e157211 */ /* 0x001fe400078ec0ff */
[----:B------:R-:W-:-:S03]  /*5f80*/  SHF.L.U32 R7, R5, 0x1f, RZ ;  /* 0x0000001f05077819 */ /* 0x000fc600000006ff */
[----:B------:R-:W-:-:S04]  /*5f90*/  IMAD R14, R6, 0x8, R21 ;  /* 0x00000008060e7824 */ /* 0x000fc800078e0215 */
[----:B------:R-:W0:Y:S02]  /*5fa0*/  SYNCS.PHASECHK.TRANS64.TRYWAIT P1, [R14+URZ+0x70], R7 ;  /* 0x000070070e0075a7 */ /* 0x000e24000802017f */
[----:B01----:R-:W-:Y:S05]  /*5fb0*/  @!P1 BRA `(.L_x_171) ;  /* 0x0000001000d09947 */ /* 0x003fea0003800000 */
.L_x_201:
[----:B0-----:R-:W-:Y:S01]  /*5fc0*/  PRMT R7, R11, 0x9910, RZ ;  /* 0x000099100b077816 */ /* 0x001fe200000000ff */
[----:B------:R0:W-:Y:S03]  /*5fd0*/  @!P2 SYNCS.ARRIVE.TRANS64 RZ, [R14+URZ], R9 ;  /* 0x000000090effa9a7 */ /* 0x0001e6000800003f */
[----:B------:R-:W-:-:S13]  /*5fe0*/  ISETP.NE.AND P1, PT, R7, 0x2, PT ;  /* 0x000000020700780c */ /* 0x000fda0003f25270 */
[----:B0-----:R-:W-:Y:S05]  /*5ff0*/  @P1 BRA `(.L_x_172) ;  /* 0x0000000000041947 */ /* 0x001fea0003800000 */
[----:B------:R-:W-:Y:S01]  /*6000*/  BPT.TRAP 0x1 ;  /* 0x000000040000795c */ /* 0x000fe20000300000 */
.L_x_172:
[----:B------:R-:W-:Y:S05]  /*6010*/  @P0 BRA `(.L_x_173) ;  /* 0x0000000000040947 */ /* 0x000fea0003800000 */
[----:B------:R-:W-:Y:S01]  /*6020*/  BPT.TRAP 0x1 ;  /* 0x000000040000795c */ /* 0x000fe20000300000 */
.L_x_173:
[----:B------:R-:W-:Y:S01]  /*6030*/  IMAD R21, R6, 0x2000, R21 ;  /* 0x0000200006157824 */ /* 0x000fe200078e0215 */
[----:B------:R-:W-:Y:S01]  /*6040*/  R2UR UR9, R14 ;  /* 0x000000000e0972ca */ /* 0x000fe200000e0000 */
[----:B------:R-:W-:Y:S01]  /*6050*/  VIADD R4, R4, 0xffffffff ;  /* 0xffffffff04047836 */ /* 0x000fe20000000000 */
[----:B------:R-:W-:Y:S01]  /*6060*/  UIADD3 UR4, UP0, UR22, 0xf0, URZ ;  /* 0x000000f016047890 */ /* 0x000fe2000ff1e03f */
[----:B------:R-:W-:Y:S01]  /*6070*/  R2UR UR11, R18 ;  /* 0x00000000120b72ca */ /* 0x000fe200000e0000 */
[----:B------:R-:W-:Y:S01]  /*6080*/  UIADD3 UR24, UP1, UR22, 0x1f0, URZ ;  /* 0x000001f016187890 */ /* 0x000fe2000ff3e03f */
[----:B------:R-:W-:Y:S01]  /*6090*/  R2UR UR8, R21 ;  /* 0x00000000150872ca */ /* 0x000fe200000e0000 */
[----:B------:R-:W-:Y:S01]  /*60a0*/  UIADD3.X UR5, URZ, UR23, URZ, UP0, !UPT ;  /* 0x000000173f057290 */ /* 0x000fe200087fe43f */
[----:B------:R-:W-:Y:S01]  /*60b0*/  R2UR UR10, R20 ;  /* 0x00000000140a72ca */ /* 0x000fe200000e0000 */
[----:B------:R-:W-:Y:S01]  /*60c0*/  VIADD R6, R6, 0x1 ;  /* 0x0000000106067836 */ /* 0x000fe20000000000 */
[----:B------:R-:W-:Y:S01]  /*60d0*/  R2UR UR12, R8 ;  /* 0x00000000080c72ca */ /* 0x000fe200000e0000 */
[----:B------:R-:W-:Y:S01]  /*60e0*/  UIADD3.X UR25, URZ, UR23, URZ, UP1, !UPT ;  /* 0x000000173f197290 */ /* 0x000fe20008ffe43f */
[----:B------:R-:W-:Y:S01]  /*60f0*/  R2UR UR19, R15 ;  /* 0x000000000f1372ca */ /* 0x000fe200000e0000 */
[----:B------:R-:W-:Y:S01]  /*6100*/  UMOV UR6, 0x0 ;  /* 0x0000000000067882 */ /* 0x000fe20000000000 */
[----:B------:R-:W-:Y:S01]  /*6110*/  ISETP.GT.AND P3, PT, R4, 0x1, PT ;  /* 0x000000010400780c */ /* 0x000fe20003f64270 */
[----:B------:R-:W-:Y:S01]  /*6120*/  UMOV UR7, 0x10000000 ;  /* 0x1000000000077882 */ /* 0x000fe20000000000 */
[----:B------:R-:W-:Y:S01]  /*6130*/  ISETP.NE.AND P1, PT, R6, 0xe, PT ;  /* 0x0000000e0600780c */ /* 0x000fe20003f25270 */
[----:B------:R-:W-:-:S02]  /*6140*/  VIADD R20, R20, 0x40 ;  /* 0x0000004014147836 */ /* 0x000fc40000000000 */
[----:B------:R-:W-:Y:S01]  /*6150*/  UIADD3 UR14, UR8, 0x200, URZ ;  /* 0x00000200080e7890 */ /* 0x000fe2000fffe03f */
[----:B------:R-:W-:Y:S01]  /*6160*/  SEL R14, RZ, 0x1, P1 ;  /* 0x00000001ff0e7807 */ /* 0x000fe20000800000 */
[----:B------:R-:W-:Y:S01]  /*6170*/  UIADD3 UR15, UR8, 0x1c200, URZ ;  /* 0x0001c200080f7890 */ /* 0x000fe2000fffe03f */
[----:B------:R-:W-:Y:S02]  /*6180*/  SEL R6, R6, RZ, P1 ;  /* 0x000000ff06067207 */ /* 0x000fe40000800000 */
[----:B------:R-:W-:Y:S02]  /*6190*/  LOP3.LUT R5, R5, R14, RZ, 0x3c, !PT ;  /* 0x0000000e05057212 */ /* 0x000fe400078e3cff */
[----:B------:R-:W-:Y:S02]  /*61a0*/  UMOV UR8, UR14 ;  /* 0x0000000e00087c82 */ /* 0x000fe40008000000 */
[----:B------:R0:W-:Y:S02]  /*61b0*/  UTMALDG.3D [UR8], [UR4], desc[UR6] ;  /* 0x00000608040075b4 */ /* 0x0001e40008011000 */
[----:B0-----:R-:W-:Y:S01]  /*61c0*/  UMOV UR8, UR15 ;  /* 0x0000000f00087c82 */ /* 0x001fe20008000000 */
[----:B------:R-:W-:-:S02]  /*61d0*/  UMOV UR11, UR19 ;  /* 0x00000013000b7c82 */ /* 0x000fc40008000000 */
[----:B------:R0:W-:Y:S02]  /*61e0*/  UTMALDG.3D [UR8], [UR24], desc[UR6] ;  /* 0x00000608180075b4 */ /* 0x0001e40008011000 */
[----:B0-----:R-:W-:Y:S05]  /*61f0*/  @P3 BRA `(.L_x_174) ;  /* 0xfffffffc00503947 */ /* 0x001fea000383ffff */
.L_x_170:
[----:B------:R-:W-:Y:S05]  /*6200*/  BSYNC B1 ;  /* 0x0000000000017941 */ /* 0x000fea0003800000 */
.L_x_169:
[----:B------:R-:W-:Y:S01]  /*6210*/  LOP3.LUT P3, RZ, R13, 0xff, RZ, 0xc0, !PT ;  /* 0x000000ff0dff7812 */ /* 0x000fe2000786c0ff */
[----:B------:R-:W-:Y:S01]  /*6220*/  IMAD.IADD R12, R3, 0x1, R12 ;  /* 0x00000001030c7824 */ /* 0x000fe200078e020c */
[----:B------:R-:W-:Y:S01]  /*6230*/  IADD3 R16, P4, R16, UR20, RZ ;  /* 0x0000001410107c10 */ /* 0x000fe2000ff9e0ff */
[----:B------:R-:W-:Y:S01]  /*6240*/  ULDC.64 UR4, c[0x0][0x650] ;  /* 0x0001940000047ab9 */ /* 0x000fe20000000a00 */
[----:B------:R-:W-:Y:S01]  /*6250*/  BSSY B1, `(.L_x_175) ;  /* 0x000006b000017945 */ /* 0x000fe20003800000 */
[----:B------:R-:W-:Y:S01]  /*6260*/  IMAD.MOV.U32 R9, RZ, RZ, -0x1 ;  /* 0xffffffffff097424 */ /* 0x000fe200078e00ff */
[----:B------:R-:W-:Y:S01]  /*6270*/  SHF.R.U32.HI R4, RZ, 0x1, R12 ;  /* 0x00000001ff047819 */ /* 0x000fe2000001160c */
[----:B------:R-:W-:Y:S01]  /*6280*/  IMAD.MOV.U32 R8, RZ, RZ, -0x1 ;  /* 0xffffffffff087424 */ /* 0x000fe200078e00ff */
[----:B------:R-:W-:Y:S02]  /*6290*/  ISETP.GT.U32.AND P1, PT, R12, 0xd, PT ;  /* 0x0000000d0c00780c */ /* 0x000fe40003f24070 */
[----:B------:R-:W-:-:S02]  /*62a0*/  IADD3.X R17, R17, UR13, RZ, P4, !PT ;  /* 0x0000000d11117c10 */ /* 0x000fc4000a7fe4ff */
[----:B------:R-:W-:Y:S01]  /*62b0*/  ISETP.LT.U32.AND P1, PT, R3, 0xe, P1 ;  /* 0x0000000e0300780c */ /* 0x000fe20000f21070 */
[----:B------:R-:W0:Y:S01]  /*62c0*/  @P3 S2R R6, SR_CgaCtaId ;  /* 0x0000000000063919 */ /* 0x000e220000008800 */
[----:B------:R-:W-:Y:S02]  /*62d0*/  @P3 MOV R5, 0x400 ;  /* 0x0000040000053802 */ /* 0x000fe40000000f00 */
[----:B------:R-:W-:Y:S02]  /*62e0*/  PRMT R13, RZ, 0x7610, R13 ;  /* 0x00007610ff0d7816 */ /* 0x000fe4000000000d */
[----:B0-----:R-:W-:Y:S01]  /*62f0*/  @P3 LEA R6, R6, R5, 0x18 ;  /* 0x0000000506063211 */ /* 0x001fe200078ec0ff */
[----:B------:R-:W-:-:S03]  /*6300*/  IMAD.WIDE.U32 R4, R4, -0x6db6db6d, RZ ;  /* 0x9249249304047825 */ /* 0x000fc600078e00ff */
[----:B------:R0:W-:Y:S01]  /*6310*/  @P3 SYNCS.ARRIVE.TRANS64.A1T0 RZ, [R6+URZ+0xf8], RZ ;  /* 0x0000f8ff06ff39a7 */ /* 0x0001e2000810003f */
[----:B------:R-:W-:Y:S02]  /*6320*/  ISETP.GE.U32.AND P3, PT, R3, 0xe, PT ;  /* 0x0000000e0300780c */ /* 0x000fe40003f66070 */
[----:B------:R-:W-:Y:S02]  /*6330*/  SHF.R.U32.HI R7, RZ, 0x2, R5 ;  /* 0x00000002ff077819 */ /* 0x000fe40000011605 */
[----:B------:R-:W-:Y:S02]  /*6340*/  SEL R5, RZ, 0x1, !P1 ;  /* 0x00000001ff057807 */ /* 0x000fe40004800000 */
[----:B------:R-:W-:Y:S01]  /*6350*/  ISETP.GE.U32.AND P1, PT, R16, UR4, PT ;  /* 0x0000000410007c0c */ /* 0x000fe2000bf26070 */
[----:B------:R-:W-:Y:S01]  /*6360*/  IMAD R12, R7, -0xe, R12 ;  /* 0xfffffff2070c7824 */ /* 0x000fe200078e020c */
[----:B------:R-:W-:Y:S02]  /*6370*/  LOP3.LUT R0, R0, R5, RZ, 0x3c, !PT ;  /* 0x0000000500007212 */ /* 0x000fe400078e3cff */
[----:B------:R-:W-:-:S02]  /*6380*/  ISETP.GE.U32.AND.EX P1, PT, R17, UR5, PT, P1 ;  /* 0x0000000511007c0c */ /* 0x000fc4000bf26110 */
[----:B------:R-:W-:Y:S02]  /*6390*/  PRMT R4, RZ, 0x7610, R4 ;  /* 0x00007610ff047816 */ /* 0x000fe40000000004 */
[----:B------:R-:W-:Y:S01]  /*63a0*/  @P3 LOP3.LUT R0, R0, 0x1, R7, 0x78, !PT ;  /* 0x0000000100003812 */ /* 0x000fe200078e7807 */
[----:B------:R-:W-:-:S08]  /*63b0*/  IMAD.MOV.U32 R7, RZ, RZ, -0x1 ;  /* 0xffffffffff077424 */ /* 0x000fd000078e00ff */
[----:B0-----:R-:W-:Y:S05]  /*63c0*/  @P1 BRA `(.L_x_176) ;  /* 0x00000004004c1947 */ /* 0x001fea0003800000 */
[----:B------:R-:W-:Y:S01]  /*63d0*/  ULDC.64 UR4, c[0x0][0x628] ;  /* 0x00018a0000047ab9 */ /* 0x000fe20000000a00 */
[----:B------:R-:W0:Y:S01]  /*63e0*/  S2R R15, SR_CTAID.X ;  /* 0x00000000000f7919 */ /* 0x000e220000002500 */
[----:B------:R-:W-:Y:S01]  /*63f0*/  ISETP.NE.U32.AND P1, PT, RZ, UR4, PT ;  /* 0x00000004ff007c0c */ /* 0x000fe2000bf25070 */
[----:B------:R-:W-:Y:S01]  /*6400*/  ULDC UR7, c[0x0][0x630] ;  /* 0x00018c0000077ab9 */ /* 0x000fe20000000800 */
[----:B------:R-:W-:Y:S01]  /*6410*/  IMAD.MOV.U32 R4, RZ, RZ, R16 ;  /* 0x000000ffff047224 */ /* 0x000fe200078e0010 */
[----:B------:R-:W1:Y:S01]  /*6420*/  S2R R14, SR_CTAID.Y ;  /* 0x00000000000e7919 */ /* 0x000e620000002600 */
[----:B------:R-:W-:Y:S01]  /*6430*/  ISETP.NE.AND.EX P1, PT, RZ, UR5, PT, P1 ;  /* 0x00000005ff007c0c */ /* 0x000fe2000bf25310 */
[----:B------:R-:W-:-:S12]  /*6440*/  IMAD.MOV.U32 R5, RZ, RZ, R17 ;  /* 0x000000ffff057224 */ /* 0x000fd800078e0011 */
[----:B------:R-:W-:Y:S05]  /*6450*/  @!P1 BRA `(.L_x_177) ;  /* 0x0000000000289947 */ /* 0x000fea0003800000 */
[----:B------:R-:W-:Y:S02]  /*6460*/  ULDC UR6, c[0x0][0x634] ;  /* 0x00018d0000067ab9 */ /* 0x000fe40000000800 */
[----:B------:R-:W-:-:S05]  /*6470*/  IADD3 R9, P1, R16, UR6, RZ ;  /* 0x0000000610097c10 */ /* 0x000fca000ff3e0ff */
[----:B------:R-:W-:-:S04]  /*6480*/  IMAD.X R21, RZ, RZ, R17, P1 ;  /* 0x000000ffff157224 */ /* 0x000fc800008e0611 */
[----:B------:R-:W-:-:S04]  /*6490*/  IMAD.WIDE.U32 R6, R21, UR4, RZ ;  /* 0x0000000415067c25 */ /* 0x000fc8000f8e00ff */
[----:B------:R-:W-:-:S04]  /*64a0*/  IMAD.WIDE.U32 R6, P1, R9, UR5, R6 ;  /* 0x0000000509067c25 */ /* 0x000fc8000f820006 */
[----:B------:R-:W-:-:S04]  /*64b0*/  IMAD.WIDE.U32 R8, R9, UR4, RZ ;  /* 0x0000000409087c25 */ /* 0x000fc8000f8e00ff */
[----:B------:R-:W-:Y:S01]  /*64c0*/  IMAD.X R5, RZ, RZ, RZ, P1 ;  /* 0x000000ffff057224 */ /* 0x000fe200008e06ff */
[----:B------:R-:W-:Y:S01]  /*64d0*/  IADD3 RZ, P1, R9, R6, RZ ;  /* 0x0000000609ff7210 */ /* 0x000fe20007f3e0ff */
[----:B------:R-:W-:-:S04]  /*64e0*/  IMAD.MOV.U32 R4, RZ, RZ, R7 ;  /* 0x000000ffff047224 */ /* 0x000fc800078e0007 */
[----:B------:R-:W-:-:S08]  /*64f0*/  IMAD.WIDE.U32.X R4, R21, UR5, R4, P1 ;  /* 0x0000000515047c25 */ /* 0x000fd000088e0404 */
.L_x_177:
[--C-:B------:R-:W-:Y:S01]  /*6500*/  SHF.R.U64 R8, R4, UR7, R5.reuse ;  /* 0x0000000704087c19 */ /* 0x100fe20008001205 */
[----:B------:R-:W-:Y:S01]  /*6510*/  ULDC.64 UR4, c[0x0][0x620] ;  /* 0x0001880000047ab9 */ /* 0x000fe20000000a00 */
[----:B------:R-:W-:Y:S01]  /*6520*/  SHF.R.U32.HI R4, RZ, UR7, R5 ;  /* 0x00000007ff047c19 */ /* 0x000fe20008011605 */
[----:B------:R-:W2:Y:S01]  /*6530*/  LDC R24, c[0x0][0x144] ;  /* 0x00005100ff187b82 */ /* 0x000ea20000000800 */
[----:B------:R-:W-:Y:S01]  /*6540*/  IADD3 R7, P1, RZ, -R8, RZ ;  /* 0x80000008ff077210 */ /* 0x000fe20007f3e0ff */
[----:B------:R-:W-:Y:S01]  /*6550*/  ULDC.64 UR8, c[0x0][0x640] ;  /* 0x0001900000087ab9 */ /* 0x000fe20000000a00 */
[----:B0-----:R-:W-:Y:S01]  /*6560*/  I2FP.F32.U32 R9, R15 ;  /* 0x0000000f00097245 */ /* 0x001fe20000201000 */
[----:B------:R-:W-:Y:S02]  /*6570*/  ULDC UR6, c[0x0][0x608] ;  /* 0x0001820000067ab9 */ /* 0x000fe40000000800 */
[----:B------:R-:W-:Y:S01]  /*6580*/  IMAD.X R4, RZ, RZ, ~R4, P1 ;  /* 0x000000ffff047224 */ /* 0x000fe200008e0e04 */
[----:B------:R-:W-:Y:S01]  /*6590*/  ISETP.NE.U32.AND P1, PT, RZ, UR8, PT ;  /* 0x00000008ff007c0c */ /* 0x000fe2000bf25070 */
[----:B------:R-:W0:Y:S02]  /*65a0*/  LDC R21, c[0x0][0x148] ;  /* 0x00005200ff157b82 */ /* 0x000e240000000800 */
[----:B------:R-:W-:Y:S01]  /*65b0*/  IMAD R6, R4, UR4, RZ ;  /* 0x0000000404067c24 */ /* 0x000fe2000f8e02ff */
[----:B------:R-:W-:Y:S01]  /*65c0*/  ISETP.NE.AND.EX P1, PT, RZ, UR9, PT, P1 ;  /* 0x00000009ff007c0c */ /* 0x000fe2000bf25310 */
[----:B------:R-:W-:Y:S01]  /*65d0*/  IMAD.WIDE.U32 R4, R7, UR4, R16 ;  /* 0x0000000407047c25 */ /* 0x000fe2000f8e0010 */
[----:B------:R-:W-:-:S03]  /*65e0*/  ULDC UR4, c[0x0][0x150] ;  /* 0x0000540000047ab9 */ /* 0x000fc60000000800 */
[----:B------:R-:W-:Y:S02]  /*65f0*/  IMAD R7, R7, UR5, R6 ;  /* 0x0000000507077c24 */ /* 0x000fe4000f8e0206 */
[----:B------:R-:W-:Y:S01]  /*6600*/  FMUL R6, R9, UR4 ;  /* 0x0000000409067c20 */ /* 0x000fe20008400000 */
[----:B------:R-:W-:Y:S01]  /*6610*/  ULDC UR4, c[0x0][0x618] ;  /* 0x0001860000047ab9 */ /* 0x000fe20000000800 */
[----:B------:R-:W-:Y:S01]  /*6620*/  ULDC UR5, c[0x0][0x154] ;  /* 0x0000550000057ab9 */ /* 0x000fe20000000800 */
[----:B------:R-:W-:-:S03]  /*6630*/  IMAD.IADD R5, R5, 0x1, R7 ;  /* 0x0000000105057824 */ /* 0x000fc600078e0207 */
[----:B------:R-:W3:Y:S02]  /*6640*/  F2I.U32.TRUNC.NTZ R6, R6 ;  /* 0x0000000600067305 */ /* 0x000ee4000020f000 */
[----:B------:R-:W-:Y:S02]  /*6650*/  SHF.R.U64 R9, R4, UR4, R5 ;  /* 0x0000000404097c19 */ /* 0x000fe40008001205 */
[----:B-1----:R-:W-:-:S05]  /*6660*/  I2FP.F32.U32 R4, R14 ;  /* 0x0000000e00047245 */ /* 0x002fca0000201000 */
[----:B------:R-:W-:Y:S01]  /*6670*/  FMUL R22, R4, UR5 ;  /* 0x0000000504167c20 */ /* 0x000fe20008400000 */
[----:B------:R-:W-:Y:S01]  /*6680*/  SHF.R.U32.HI R4, RZ, UR4, R5 ;  /* 0x00000004ff047c19 */ /* 0x000fe20008011605 */
[----:B------:R-:W-:-:S03]  /*6690*/  ULDC UR4, c[0x0][0x658] ;  /* 0x0001960000047ab9 */ /* 0x000fc60000000800 */
[--C-:B------:R-:W-:Y:S01]  /*66a0*/  SHF.R.U64 R20, R9, UR6, R4.reuse ;  /* 0x0000000609147c19 */ /* 0x100fe20008001204 */
[----:B------:R-:W1:Y:S01]  /*66b0*/  F2I.U32.TRUNC.NTZ R22, R22 ;  /* 0x0000001600167305 */ /* 0x000e62000020f000 */
[----:B------:R-:W-:Y:S01]  /*66c0*/  SHF.R.U32.HI R5, RZ, UR6, R4 ;  /* 0x00000006ff057c19 */ /* 0x000fe20008011604 */
[----:B---3--:R-:W-:-:S03]  /*66d0*/  IMAD.MOV R6, RZ, RZ, -R6 ;  /* 0x000000ffff067224 */ /* 0x008fc600078e0a06 */
[----:B------:R-:W-:Y:S01]  /*66e0*/  SHF.R.U64 R18, R20, UR4, R5 ;  /* 0x0000000414127c19 */ /* 0x000fe20008001205 */
[----:B--2---:R-:W-:Y:S01]  /*66f0*/  IMAD R15, R24, R6, R15 ;  /* 0x00000006180f7224 */ /* 0x004fe200078e020f */
[----:B------:R-:W-:-:S03]  /*6700*/  SHF.R.U32.HI R23, RZ, UR4, R5 ;  /* 0x00000004ff177c19 */ /* 0x000fc60008011605 */
[----:B------:R-:W-:Y:S02]  /*6710*/  IMAD.MOV.U32 R4, RZ, RZ, R18 ;  /* 0x000000ffff047224 */ /* 0x000fe400078e0012 */
[----:B------:R-:W-:Y:S01]  /*6720*/  IMAD.MOV.U32 R5, RZ, RZ, R23 ;  /* 0x000000ffff057224 */ /* 0x000fe200078e0017 */
[----:B-1----:R-:W-:Y:S06]  /*6730*/  @!P1 BRA `(.L_x_178) ;  /* 0x0000000000289947 */ /* 0x002fec0003800000 */
[----:B------:R-:W-:Y:S02]  /*6740*/  ULDC UR4, c[0x0][0x64c] ;  /* 0x0001930000047ab9 */ /* 0x000fe40000000800 */
[----:B------:R-:W-:-:S05]  /*6750*/  IADD3 R5, P1, R18, UR4, RZ ;  /* 0x0000000412057c10 */ /* 0x000fca000ff3e0ff */
[----:B------:R-:W-:-:S04]  /*6760*/  IMAD.X R23, RZ, RZ, R23, P1 ;  /* 0x000000ffff177224 */ /* 0x000fc800008e0617 */
[----:B------:R-:W-:-:S04]  /*6770*/  IMAD.WIDE.U32 R6, R23, UR8, RZ ;  /* 0x0000000817067c25 */ /* 0x000fc8000f8e00ff */
[----:B------:R-:W-:-:S04]  /*6780*/  IMAD.WIDE.U32 R6, P1, R5, UR9, R6 ;  /* 0x0000000905067c25 */ /* 0x000fc8000f820006 */
[----:B------:R-:W-:-:S04]  /*6790*/  IMAD.WIDE.U32 R4, R5, UR8, RZ ;  /* 0x0000000805047c25 */ /* 0x000fc8000f8e00ff */
[----:B------:R-:W-:Y:S01]  /*67a0*/  IMAD.MOV.U32 R4, RZ, RZ, R7 ;  /* 0x000000ffff047224 */ /* 0x000fe200078e0007 */
[----:B------:R-:W-:Y:S01]  /*67b0*/  IADD3 RZ, P3, R5, R6, RZ ;  /* 0x0000000605ff7210 */ /* 0x000fe20007f7e0ff */
[----:B------:R-:W-:-:S04]  /*67c0*/  IMAD.X R5, RZ, RZ, RZ, P1 ;  /* 0x000000ffff057224 */ /* 0x000fc800008e06ff */
[----:B------:R-:W-:-:S08]  /*67d0*/  IMAD.WIDE.U32.X R4, R23, UR9, R4, P3 ;  /* 0x0000000917047c25 */ /* 0x000fd000098e0404 */
.L_x_178:
[----:B------:R-:W-:Y:S01]  /*67e0*/  ISETP.NE.AND P1, PT, R2, 0x1, PT ;  /* 0x000000010200780c */ /* 0x000fe20003f25270 */
[----:B------:R-:W-:Y:S01]  /*67f0*/  ULDC UR4, c[0x0][0x648] ;  /* 0x0001920000047ab9 */ /* 0x000fe20000000800 */
[----:B------:R-:W-:Y:S01]  /*6800*/  LOP3.LUT R20, R20, UR17, RZ, 0xc0, !PT ;  /* 0x0000001114147c12 */ /* 0x000fe2000f8ec0ff */
[----:B------:R-:W-:Y:S01]  /*6810*/  IMAD.MOV R22, RZ, RZ, -R22 ;  /* 0x000000ffff167224 */ /* 0x000fe200078e0a16 */
[----:B------:R-:W-:Y:S01]  /*6820*/  SHF.R.U64 R5, R4, UR4, R5 ;  /* 0x0000000404057c19 */ /* 0x000fe20008001205 */
[----:B------:R-:W-:Y:S01]  /*6830*/  ULDC UR4, c[0x0][0x638] ;  /* 0x00018e0000047ab9 */ /* 0x000fe20000000800 */
[----:B------:R-:W-:Y:S01]  /*6840*/  LOP3.LUT R9, R9, UR16, RZ, 0xc0, !PT ;  /* 0x0000001009097c12 */ /* 0x000fe2000f8ec0ff */
[----:B------:R-:W-:Y:S01]  /*6850*/  ULDC UR5, c[0x0][0x610] ;  /* 0x0001840000057ab9 */ /* 0x000fe20000000800 */
[----:B------:R-:W-:Y:S02]  /*6860*/  IMAD.MOV.U32 R4, RZ, RZ, 0x1 ;  /* 0x00000001ff047424 */ /* 0x000fe400078e00ff */
[----:B------:R-:W-:-:S02]  /*6870*/  IMAD.MOV R7, RZ, RZ, -R5 ;  /* 0x000000ffff077224 */ /* 0x000fc400078e0a05 */
[----:B------:R-:W-:Y:S02]  /*6880*/  IMAD R20, R5, UR18, R20 ;  /* 0x0000001205147c24 */ /* 0x000fe4000f8e0214 */
[----:B0-----:R-:W-:Y:S02]  /*6890*/  @P1 IMAD R15, R21, R22, R14 ;  /* 0x00000016150f1224 */ /* 0x001fe400078e020e */
[----:B------:R-:W-:Y:S01]  /*68a0*/  IMAD R18, R7, UR4, R18 ;  /* 0x0000000407127c24 */ /* 0x000fe2000f8e0212 */
[----:B------:R-:W-:Y:S01]  /*68b0*/  ULDC UR4, c[0x0][0x600] ;  /* 0x0001800000047ab9 */ /* 0x000fe20000000800 */
[----:B------:R-:W-:Y:S02]  /*68c0*/  IMAD R15, R20, UR5, R15 ;  /* 0x00000005140f7c24 */ /* 0x000fe4000f8e020f */
[----:B------:R-:W-:-:S05]  /*68d0*/  IMAD R18, R18, UR4, R9 ;  /* 0x0000000412127c24 */ /* 0x000fca000f8e0209 */
[----:B------:R-:W-:Y:S02]  /*68e0*/  SEL R9, R18, R15, !P1 ;  /* 0x0000000f12097207 */ /* 0x000fe40004800000 */
[----:B------:R-:W-:-:S07]  /*68f0*/  SEL R7, R15, R18, !P1 ;  /* 0x000000120f077207 */ /* 0x000fce0004800000 */
.L_x_176:
[----:B------:R-:W-:Y:S05]  /*6900*/  BSYNC B1 ;  /* 0x0000000000017941 */ /* 0x000fea0003800000 */
.L_x_175:
[----:B------:R-:W-:-:S13]  /*6910*/  LOP3.LUT P1, RZ, R4, 0xff, RZ, 0xc0, !PT ;  /* 0x000000ff04ff7812 */ /* 0x000fda000782c0ff */
[----:B------:R-:W-:Y:S05]  /*6920*/  @P1 BRA `(.L_x_179) ;  /* 0xfffffff400501947 */ /* 0x000fea000383ffff */
[----:B------:R-:W-:Y:S05]  /*6930*/  BSYNC B0 ;  /* 0x0000000000007941 */ /* 0x000fea0003800000 */
.L_x_167:
[----:B------:R-:W-:-:S03]  /*6940*/  UMOV UR4, 0xffffffff ;  /* 0xffffffff00047882 */ /* 0x000fc60000000000 */
[----:B------:R-:W-:Y:S05]  /*6950*/  BRA.DIV UR4, `(.L_x_180) ;  /* 0x0000000a047c7947 */ /* 0x000fea000b800000 */
[----:B------:R-:W-:-:S13]  /*6960*/  ELECT P6, URZ, PT ;  /* 0x00000000003f782f */ /* 0x000fda00038c0000 */
.L_x_204:
[----:B------:R-:W-:Y:S04]  /*6970*/  BSSY B0, `(.L_x_181) ;  /* 0x0000085000007945 */ /* 0x000fe80003800000 */
[----:B------:R-:W-:Y:S05]  /*6980*/  @!P6 BRA `(.L_x_182) ;  /* 0x00000008000ce947 */ /* 0x000fea0003800000 */
[----:B------:R-:W-:-:S04]  /*6990*/  LOP3.LUT R19, R19, 0x2, RZ, 0xfc, !PT ;  /* 0x0000000213137812 */ /* 0x000fc800078efcff */
[----:B------:R-:W-:-:S13]  /*69a0*/  ISETP.NE.AND P0, PT, R19, 0x3, PT ;  /* 0x000000031300780c */ /* 0x000fda0003f05270 */
[----:B------:R-:W-:Y:S05]  /*69b0*/  @!P0 BRA `(.L_x_183) ;  /* 0x0000000000048947 */ /* 0x000fea0003800000 */
[----:B------:R-:W-:Y:S01]  /*69c0*/  BPT.TRAP 0x1 ;  /* 0x000000040000795c */ /* 0x000fe20000300000 */
.L_x_183:
[----:B------:R-:W0:Y:S01]  /*69d0*/  S2R R3, SR_CgaCtaId ;  /* 0x0000000000037919 */ /* 0x000e220000008800 */
[----:B------:R-:W-:-:S04]  /*69e0*/  MOV R2, 0x400 ;  /* 0x0000040000027802 */ /* 0x000fc80000000f00 */
[----:B0-----:R-:W-:Y:S02]  /*69f0*/  LEA R3, R3, R2, 0x18 ;  /* 0x0000000203037211 */ /* 0x001fe400078ec0ff */
[----:B------:R-:W-:-:S03]  /*6a00*/  SHF.L.U32 R2, R0, 0x1f, RZ ;  /* 0x0000001f00027819 */ /* 0x000fc600000006ff */
[----:B------:R-:W-:-:S04]  /*6a10*/  VIADD R3, R3, 0x70 ;  /* 0x0000007003037836 */ /* 0x000fc80000000000 */
[C---:B------:R-:W-:Y:S02]  /*6a20*/  IMAD R7, R12.reuse, 0x8, R3 ;  /* 0x000000080c077824 */ /* 0x040fe400078e0203 */
[----:B------:R-:W-:Y:S02]  /*6a30*/  VIADD R12, R12, 0x1 ;  /* 0x000000010c0c7836 */ /* 0x000fe40000000000 */
[----:B------:R-:W0:Y:S03]  /*6a40*/  SYNCS.PHASECHK.TRANS64.TRYWAIT P0, [R7+URZ], R2 ;  /* 0x00000002070075a7 */ /* 0x000e26000800017f */
[----:B------:R-:W-:-:S04]  /*6a50*/  ISETP.NE.AND P1, PT, R12, 0xe, PT ;  /* 0x0000000e0c00780c */ /* 0x000fc80003f25270 */
[----:B------:R-:W-:Y:S02]  /*6a60*/  SEL R5, RZ, 0x1, P1 ;  /* 0x00000001ff057807 */ /* 0x000fe40000800000 */
[----:B------:R-:W-:Y:S02]  /*6a70*/  SEL R12, R12, RZ, P1 ;  /* 0x000000ff0c0c7207 */ /* 0x000fe40000800000 */
[----:B------:R-:W-:-:S03]  /*6a80*/  LOP3.LUT R5, R0, R5, RZ, 0x3c, !PT ;  /* 0x0000000500057212 */ /* 0x000fc600078e3cff */
[----:B------:R-:W-:Y:S01]  /*6a90*/  IMAD R9, R12, 0x8, R3 ;  /* 0x000000080c097824 */ /* 0x000fe200078e0203 */
[----:B------:R-:W-:Y:S01]  /*6aa0*/  SHF.L.U32 R4, R5, 0x1f, RZ ;  /* 0x0000001f05047819 */ /* 0x000fe200000006ff */
[----:B0-----:R-:W-:Y:S06]  /*6ab0*/  @!P0 BRA `(.L_x_184) ;  /* 0x0000000800448947 */ /* 0x001fec0003800000 */
.L_x_205:
[----:B------:R-:W1:Y:S01]  /*6ac0*/  SYNCS.PHASECHK.TRANS64.TRYWAIT P0, [R9+URZ], R4 ;  /* 0x00000004090075a7 */ /* 0x000e62000800017f */
[----:B------:R-:W-:-:S05]  /*6ad0*/  VIADD R0, R12, 0x1 ;  /* 0x000000010c007836 */ /* 0x000fca0000000000 */
[----:B------:R-:W-:-:S04]  /*6ae0*/  ISETP.NE.AND P1, PT, R0, 0xe, PT ;  /* 0x0000000e0000780c */ /* 0x000fc80003f25270 */
[----:B0-----:R-:W-:Y:S02]  /*6af0*/  SEL R2, RZ, 0x1, P1 ;  /* 0x00000001ff027807 */ /* 0x001fe40000800000 */
[----:B------:R-:W-:Y:S02]  /*6b00*/  SEL R0, R0, RZ, P1 ;  /* 0x000000ff00007207 */ /* 0x000fe40000800000 */
[----:B------:R-:W-:-:S03]  /*6b10*/  LOP3.LUT R7, R5, R2, RZ, 0x3c, !PT ;  /* 0x0000000205077212 */ /* 0x000fc600078e3cff */
[----:B------:R-:W-:Y:S01]  /*6b20*/  IMAD R6, R0, 0x8, R3 ;  /* 0x0000000800067824 */ /* 0x000fe200078e0203 */
[----:B------:R-:W-:Y:S01]  /*6b30*/  SHF.L.U32 R5, R7, 0x1f, RZ ;  /* 0x0000001f07057819 */ /* 0x000fe200000006ff */
[----:B-1----:R-:W-:Y:S06]  /*6b40*/  @!P0 BRA `(.L_x_185) ;  /* 0x0000000800348947 */ /* 0x002fec0003800000 */
.L_x_206:
[----:B------:R-:W1:Y:S01]  /*6b50*/  SYNCS.PHASECHK.TRANS64.TRYWAIT P0, [R6+URZ], R5 ;  /* 0x00000005060075a7 */ /* 0x000e62000800017f */
[----:B------:R-:W-:-:S05]  /*6b60*/  VIADD R0, R0, 0x1 ;  /* 0x0000000100007836 */ /* 0x000fca0000000000 */
[----:B------:R-:W-:-:S04]  /*6b70*/  ISETP.NE.AND P1, PT, R0, 0xe, PT ;  /* 0x0000000e0000780c */ /* 0x000fc80003f25270 */
[----:B------:R-:W-:Y:S02]  /*6b80*/  SEL R2, RZ, 0x1, P1 ;  /* 0x00000001ff027807 */ /* 0x000fe40000800000 */
[----:B------:R-:W-:Y:S02]  /*6b90*/  SEL R0, R0, RZ, P1 ;  /* 0x000000ff00007207 */ /* 0x000fe40000800000 */
[----:B------:R-:W-:-:S03]  /*6ba0*/  LOP3.LUT R7, R7, R2, RZ, 0x3c, !PT ;  /* 0x0000000207077212 */ /* 0x000fc600078e3cff */
[----:B0-----:R-:W-:Y:S01]  /*6bb0*/  IMAD R9, R0, 0x8, R3 ;  /* 0x0000000800097824 */ /* 0x001fe200078e0203 */
[----:B------:R-:W-:Y:S01]  /*6bc0*/  SHF.L.U32 R4, R7, 0x1f, RZ ;  /* 0x0000001f07047819 */ /* 0x000fe200000006ff */
[----:B-1----:R-:W-:Y:S06]  /*6bd0*/  @!P0 BRA `(.L_x_186) ;  /* 0x0000000800248947 */ /* 0x002fec0003800000 */
.L_x_207:
        /* <DEDUP_REMOVED lines=9> */
.L_x_208:
        /* <DEDUP_REMOVED lines=9> */
.L_x_209:
        /* <DEDUP_REMOVED lines=9> */
.L_x_210:
        /* <DEDUP_REMOVED lines=9> */
.L_x_211:
        /* <DEDUP_REMOVED lines=9> */
.L_x_212:
        /* <DEDUP_REMOVED lines=9> */
.L_x_213:
        /* <DEDUP_REMOVED lines=9> */
.L_x_214:
        /* <DEDUP_REMOVED lines=9> */
.L_x_215:
        /* <DEDUP_REMOVED lines=9> */
.L_x_216:
[----:B------:R-:W1:Y:S01]  /*70f0*/  SYNCS.PHASECHK.TRANS64.TRYWAIT P0, [R6+URZ], R5 ;  /* 0x00000005060075a7 */ /* 0x000e62000800017f */
[----:B------:R-:W-:-:S05]  /*7100*/  VIADD R0, R0, 0x1 ;  /* 0x0000000100007836 */ /* 0x000fca0000000000 */
[----:B------:R-:W-:-:S04]  /*7110*/  ISETP.NE.AND P1, PT, R0, 0xe, PT ;  /* 0x0000000e0000780c */ /* 0x000fc80003f25270 */
[----:B------:R-:W-:Y:S02]  /*7120*/  SEL R2, RZ, 0x1, P1 ;  /* 0x00000001ff027807 */ /* 0x000fe40000800000 */
[----:B------:R-:W-:Y:S02]  /*7130*/  SEL R0, R0, RZ, P1 ;  /* 0x000000ff00007207 */ /* 0x000fe40000800000 */
[----:B------:R-:W-:Y:S01]  /*7140*/  LOP3.LUT R2, R7, R2, RZ, 0x3c, !PT ;  /* 0x0000000207027212 */ /* 0x000fe200078e3cff */
[----:B-1----:R-:W-:Y:S06]  /*7150*/  @!P0 BRA `(.L_x_196) ;  /* 0x00000004008c8947 */ /* 0x002fec0003800000 */
.L_x_217:
[----:B------:R-:W-:Y:S01]  /*7160*/  IMAD R3, R0, 0x8, R3 ;  /* 0x0000000800037824 */ /* 0x000fe200078e0203 */
[----:B------:R-:W-:-:S07]  /*7170*/  SHF.L.U32 R0, R2, 0x1f, RZ ;  /* 0x0000001f02007819 */ /* 0x000fce00000006ff */
.L_x_197:
[----:B--2---:R2:W3:Y:S02]  /*7180*/  SYNCS.PHASECHK.TRANS64.TRYWAIT P0, [R3+URZ], R0 ;  /* 0x00000000030075a7 */ /* 0x0044e4000800017f */
[----:B---3--:R-:W-:Y:S05]  /*7190*/  @!P0 NANOSLEEP.SYNCS 0x989680 ;  /* 0x009896800000895d */ /* 0x008fea0003900000 */
[----:B------:R-:W3:Y:S02]  /*71a0*/  @!P0 SYNCS.PHASECHK.TRANS64 P0, [R3+URZ], R0 ;  /* 0x00000000030085a7 */ /* 0x000ee4000800007f */
[----:B---3--:R-:W-:Y:S05]  /*71b0*/  @!P0 BRA `(.L_x_197) ;  /* 0xfffffffc00f08947 */ /* 0x008fea000383ffff */
.L_x_182:
[----:B------:R-:W-:Y:S05]  /*71c0*/  BSYNC B0 ;  /* 0x0000000000007941 */ /* 0x000fea0003800000 */
.L_x_181:
[----:B------:R-:W-:Y:S05]  /*71d0*/  EXIT ;  /* 0x000000000000794d */ /* 0x000fea0003800000 */
.L_x_18:
[----:B---3--:R3:W4:Y:S02]  /*71e0*/  SYNCS.PHASECHK.TRANS64.TRYWAIT P1, [R3+URZ], R0 ;  /* 0x00000000030075a7 */ /* 0x008724000802017f */
[----:B----4-:R-:W-:Y:S05]  /*71f0*/  @!P1 NANOSLEEP.SYNCS 0x989680 ;  /* 0x009896800000995d */ /* 0x010fea0003900000 */
[----:B------:R-:W4:Y:S02]  /*7200*/  @!P1 SYNCS.PHASECHK.TRANS64 P1, [R3+URZ], R0 ;  /* 0x00000000030095a7 */ /* 0x000f24000802007f */
[----:B----4-:R-:W-:Y:S05]  /*7210*/  @!P1 BRA `(.L_x_18) ;  /* 0xfffffffc00f09947 */ /* 0x010fea000383ffff */
[----:B------:R-:W-:Y:S05]  /*7220*/  BRA `(.L_x_17) ;  /* 0xffffffa000647947 */ /* 0x000fea000383ffff */
.L_x_23:
[----:B-1----:R1:W2:Y:S02]  /*7230*/  SYNCS.PHASECHK.TRANS64.TRYWAIT P1, [R5+URZ], R4 ;  /* 0x00000004050075a7 */ /* 0x0022a4000802017f */
[----:B--2---:R-:W-:Y:S05]  /*7240*/  @!P1 NANOSLEEP.SYNCS 0x989680 ;  /* 0x009896800000995d */ /* 0x004fea0003900000 */
[----:B------:R-:W2:Y:S02]  /*7250*/  @!P1 SYNCS.PHASECHK.TRANS64 P1, [R5+URZ], R4 ;  /* 0x00000004050095a7 */ /* 0x000ea4000802007f */
[----:B--2---:R-:W-:Y:S05]  /*7260*/  @!P1 BRA `(.L_x_23) ;  /* 0xfffffffc00f09947 */ /* 0x004fea000383ffff */
[----:B------:R-:W-:Y:S05]  /*7270*/  BRA `(.L_x_22) ;  /* 0xffffffa400147947 */ /* 0x000fea000383ffff */
.L_x_168:
[----:B------:R-:W-:Y:S01]  /*7280*/  BSSY B1, `(.L_x_198) ;  /* 0x0000006000017945 */ /* 0x000fe20003800000 */
[----:B------:R-:W-:-:S07]  /*7290*/  IMAD.MOV.U32 R15, RZ, RZ, -0x1 ;  /* 0xffffffffff0f7424 */ /* 0x000fce00078e00ff */
[----:B------:R-:W-:Y:S05]  /*72a0*/  WARPSYNC.COLLECTIVE R15, `(.L_x_199) ;  /* 0x000000000f0c7348 */ /* 0x000fea0003c00000 */
[----:B------:R-:W-:Y:S02]  /*72b0*/  ELECT P6, UR62, PT ;  /* 0x00000000003e782f */ /* 0x000fe400038c0000 */
[----:B------:R-:W-:Y:S01]  /*72c0*/  MOV R14, UR62 ;  /* 0x0000003e000e7c02 */ /* 0x000fe20008000f00 */
[----:B------:R-:W-:Y:S10]  /*72d0*/  ENDCOLLECTIVE ;  /* 0x000000000000791b */ /* 0x000ff40003800000 */
.L_x_199:
[----:B------:R-:W-:Y:S05]  /*72e0*/  BSYNC B1 ;  /* 0x0000000000017941 */ /* 0x000fea0003800000 */
.L_x_198:
[----:B------:R-:W-:Y:S05]  /*72f0*/  BRA `(.L_x_200) ;  /* 0xffffffe800e87947 */ /* 0x000fea000383ffff */
.L_x_171:
[----:B0-----:R0:W1:Y:S02]  /*7300*/  SYNCS.PHASECHK.TRANS64.TRYWAIT P1, [R14+URZ+0x70], R7 ;  /* 0x000070070e0075a7 */ /* 0x001064000802017f */
[----:B-1----:R-:W-:Y:S05]  /*7310*/  @!P1 NANOSLEEP.SYNCS 0x989680 ;  /* 0x009896800000995d */ /* 0x002fea0003900000 */
[----:B------:R-:W1:Y:S02]  /*7320*/  @!P1 SYNCS.PHASECHK.TRANS64 P1, [R14+URZ+0x70], R7 ;  /* 0x000070070e0095a7 */ /* 0x000e64000802007f */
[----:B-1----:R-:W-:Y:S05]  /*7330*/  @!P1 BRA `(.L_x_171) ;  /* 0xfffffffc00f09947 */ /* 0x002fea000383ffff */
[----:B------:R-:W-:Y:S05]  /*7340*/  BRA `(.L_x_201) ;  /* 0xffffffec001c7947 */ /* 0x000fea000383ffff */
.L_x_180:
[----:B------:R-:W-:Y:S01]  /*7350*/  BSSY B0, `(.L_x_202) ;  /* 0x0000006000007945 */ /* 0x000fe20003800000 */
[----:B------:R-:W-:-:S07]  /*7360*/  IMAD.MOV.U32 R15, RZ, RZ, -0x1 ;  /* 0xffffffffff0f7424 */ /* 0x000fce00078e00ff */
[----:B------:R-:W-:Y:S05]  /*7370*/  WARPSYNC.COLLECTIVE R15, `(.L_x_203) ;  /* 0x000000000f0c7348 */ /* 0x000fea0003c00000 */
[----:B------:R-:W-:Y:S02]  /*7380*/  ELECT P6, UR62, PT ;  /* 0x00000000003e782f */ /* 0x000fe400038c0000 */
[----:B------:R-:W-:Y:S01]  /*7390*/  MOV R14, UR62 ;  /* 0x0000003e000e7c02 */ /* 0x000fe20008000f00 */
[----:B------:R-:W-:Y:S10]  /*73a0*/  ENDCOLLECTIVE ;  /* 0x000000000000791b */ /* 0x000ff40003800000 */
.L_x_203:
[----:B------:R-:W-:Y:S05]  /*73b0*/  BSYNC B0 ;  /* 0x0000000000007941 */ /* 0x000fea0003800000 */
.L_x_202:
[----:B------:R-:W-:Y:S05]  /*73c0*/  BRA `(.L_x_204) ;  /* 0xfffffff400687947 */ /* 0x000fea000383ffff */
.L_x_184:
[----:B0-----:R0:W1:Y:S02]  /*73d0*/  SYNCS.PHASECHK.TRANS64.TRYWAIT P0, [R7+URZ], R2 ;  /* 0x00000002070075a7 */ /* 0x001064000800017f */
[----:B-1----:R-:W-:Y:S05]  /*73e0*/  @!P0 NANOSLEEP.SYNCS 0x989680 ;  /* 0x009896800000895d */ /* 0x002fea0003900000 */
[----:B------:R-:W1:Y:S02]  /*73f0*/  @!P0 SYNCS.PHASECHK.TRANS64 P0, [R7+URZ], R2 ;  /* 0x00000002070085a7 */ /* 0x000e64000800007f */
[----:B-1----:R-:W-:Y:S05]  /*7400*/  @!P0 BRA `(.L_x_184) ;  /* 0xfffffffc00f08947 */ /* 0x002fea000383ffff */
[----:B------:R-:W-:Y:S05]  /*7410*/  BRA `(.L_x_205) ;  /* 0xfffffff400a87947 */ /* 0x000fea000383ffff */
.L_x_185:
[----:B0-----:R0:W1:Y:S02]  /*7420*/  SYNCS.PHASECHK.TRANS64.TRYWAIT P0, [R9+URZ], R4 ;  /* 0x00000004090075a7 */ /* 0x001064000800017f */
[----:B-1----:R-:W-:Y:S05]  /*7430*/  @!P0 NANOSLEEP.SYNCS 0x989680 ;  /* 0x009896800000895d */ /* 0x002fea0003900000 */
[----:B------:R-:W1:Y:S02]  /*7440*/  @!P0 SYNCS.PHASECHK.TRANS64 P0, [R9+URZ], R4 ;  /* 0x00000004090085a7 */ /* 0x000e64000800007f */
[----:B-1----:R-:W-:Y:S05]  /*7450*/  @!P0 BRA `(.L_x_185) ;  /* 0xfffffffc00f08947 */ /* 0x002fea000383ffff */
[----:B------:R-:W-:Y:S05]  /*7460*/  BRA `(.L_x_206) ;  /* 0xfffffff400b87947 */ /* 0x000fea000383ffff */
.L_x_186:
[----:B0-----:R0:W1:Y:S02]  /*7470*/  SYNCS.PHASECHK.TRANS64.TRYWAIT P0, [R6+URZ], R5 ;  /* 0x00000005060075a7 */ /* 0x001064000800017f */
[----:B-1----:R-:W-:Y:S05]  /*7480*/  @!P0 NANOSLEEP.SYNCS 0x989680 ;  /* 0x009896800000895d */ /* 0x002fea0003900000 */
[----:B------:R-:W1:Y:S02]  /*7490*/  @!P0 SYNCS.PHASECHK.TRANS64 P0, [R6+URZ], R5 ;  /* 0x00000005060085a7 */ /* 0x000e64000800007f */
[----:B-1----:R-:W-:Y:S05]  /*74a0*/  @!P0 BRA `(.L_x_186) ;  /* 0xfffffffc00f08947 */ /* 0x002fea000383ffff */
[----:B------:R-:W-:Y:S05]  /*74b0*/  BRA `(.L_x_207) ;  /* 0xfffffff400c87947 */ /* 0x000fea000383ffff */
.L_x_187:
[----:B0-----:R0:W1:Y:S02]  /*74c0*/  SYNCS.PHASECHK.TRANS64.TRYWAIT P0, [R9+URZ], R4 ;  /* 0x00000004090075a7 */ /* 0x001064000800017f */
[----:B-1----:R-:W-:Y:S05]  /*74d0*/  @!P0 NANOSLEEP.SYNCS 0x989680 ;  /* 0x009896800000895d */ /* 0x002fea0003900000 */
[----:B------:R-:W1:Y:S02]  /*74e0*/  @!P0 SYNCS.PHASECHK.TRANS64 P0, [R9+URZ], R4 ;  /* 0x00000004090085a7 */ /* 0x000e64000800007f */
[----:B-1----:R-:W-:Y:S05]  /*74f0*/  @!P0 BRA `(.L_x_187) ;  /* 0xfffffffc00f08947 */ /* 0x002fea000383ffff */
[----:B------:R-:W-:Y:S05]  /*7500*/  BRA `(.L_x_208) ;  /* 0xfffffff400d87947 */ /* 0x000fea000383ffff */
.L_x_188:
[----:B0-----:R0:W1:Y:S02]  /*7510*/  SYNCS.PHASECHK.TRANS64.TRYWAIT P0, [R6+URZ], R5 ;  /* 0x00000005060075a7 */ /* 0x001064000800017f */
[----:B-1----:R-:W-:Y:S05]  /*7520*/  @!P0 NANOSLEEP.SYNCS 0x989680 ;  /* 0x009896800000895d */ /* 0x002fea0003900000 */
[----:B------:R-:W1:Y:S02]  /*7530*/  @!P0 SYNCS.PHASECHK.TRANS64 P0, [R6+URZ], R5 ;  /* 0x00000005060085a7 */ /* 0x000e64000800007f */
[----:B-1----:R-:W-:Y:S05]  /*7540*/  @!P0 BRA `(.L_x_188) ;  /* 0xfffffffc00f08947 */ /* 0x002fea000383ffff */
[----:B------:R-:W-:Y:S05]  /*7550*/  BRA `(.L_x_209) ;  /* 0xfffffff400e87947 */ /* 0x000fea000383ffff */
.L_x_189:
[----:B0-----:R0:W1:Y:S02]  /*7560*/  SYNCS.PHASECHK.TRANS64.TRYWAIT P0, [R9+URZ], R4 ;  /* 0x00000004090075a7 */ /* 0x001064000800017f */
[----:B-1----:R-:W-:Y:S05]  /*7570*/  @!P0 NANOSLEEP.SYNCS 0x989680 ;  /* 0x009896800000895d */ /* 0x002fea0003900000 */
[----:B------:R-:W1:Y:S02]  /*7580*/  @!P0 SYNCS.PHASECHK.TRANS64 P0, [R9+URZ], R4 ;  /* 0x00000004090085a7 */ /* 0x000e64000800007f */
[----:B-1----:R-:W-:Y:S05]  /*7590*/  @!P0 BRA `(.L_x_189) ;  /* 0xfffffffc00f08947 */ /* 0x002fea000383ffff */
[----:B------:R-:W-:Y:S05]  /*75a0*/  BRA `(.L_x_210) ;  /* 0xfffffff400f87947 */ /* 0x000fea000383ffff */
.L_x_190:
[----:B0-----:R0:W1:Y:S02]  /*75b0*/  SYNCS.PHASECHK.TRANS64.TRYWAIT P0, [R6+URZ], R5 ;  /* 0x00000005060075a7 */ /* 0x001064000800017f */
[----:B-1----:R-:W-:Y:S05]  /*75c0*/  @!P0 NANOSLEEP.SYNCS 0x989680 ;  /* 0x009896800000895d */ /* 0x002fea0003900000 */
[----:B------:R-:W1:Y:S02]  /*75d0*/  @!P0 SYNCS.PHASECHK.TRANS64 P0, [R6+URZ], R5 ;  /* 0x00000005060085a7 */ /* 0x000e64000800007f */
[----:B-1----:R-:W-:Y:S05]  /*75e0*/  @!P0 BRA `(.L_x_190) ;  /* 0xfffffffc00f08947 */ /* 0x002fea000383ffff */
[----:B------:R-:W-:Y:S05]  /*75f0*/  BRA `(.L_x_211) ;  /* 0xfffffff800087947 */ /* 0x000fea000383ffff */
.L_x_191:
[----:B0-----:R0:W1:Y:S02]  /*7600*/  SYNCS.PHASECHK.TRANS64.TRYWAIT P0, [R9+URZ], R4 ;  /* 0x00000004090075a7 */ /* 0x001064000800017f */
[----:B-1----:R-:W-:Y:S05]  /*7610*/  @!P0 NANOSLEEP.SYNCS 0x989680 ;  /* 0x009896800000895d */ /* 0x002fea0003900000 */
[----:B------:R-:W1:Y:S02]  /*7620*/  @!P0 SYNCS.PHASECHK.TRANS64 P0, [R9+URZ], R4 ;  /* 0x00000004090085a7 */ /* 0x000e64000800007f */
[----:B-1----:R-:W-:Y:S05]  /*7630*/  @!P0 BRA `(.L_x_191) ;  /* 0xfffffffc00f08947 */ /* 0x002fea000383ffff */
[----:B------:R-:W-:Y:S05]  /*7640*/  BRA `(.L_x_212) ;  /* 0xfffffff800187947 */ /* 0x000fea000383ffff */
.L_x_192:
[----:B0-----:R0:W1:Y:S02]  /*7650*/  SYNCS.PHASECHK.TRANS64.TRYWAIT P0, [R6+URZ], R5 ;  /* 0x00000005060075a7 */ /* 0x001064000800017f */
[----:B-1----:R-:W-:Y:S05]  /*7660*/  @!P0 NANOSLEEP.SYNCS 0x989680 ;  /* 0x009896800000895d */ /* 0x002fea0003900000 */
[----:B------:R-:W1:Y:S02]  /*7670*/  @!P0 SYNCS.PHASECHK.TRANS64 P0, [R6+URZ], R5 ;  /* 0x00000005060085a7 */ /* 0x000e64000800007f */
[----:B-1----:R-:W-:Y:S05]  /*7680*/  @!P0 BRA `(.L_x_192) ;  /* 0xfffffffc00f08947 */ /* 0x002fea000383ffff */
[----:B------:R-:W-:Y:S05]  /*7690*/  BRA `(.L_x_213) ;  /* 0xfffffff800287947 */ /* 0x000fea000383ffff */
.L_x_193:
[----:B0-----:R0:W1:Y:S02]  /*76a0*/  SYNCS.PHASECHK.TRANS64.TRYWAIT P0, [R9+URZ], R4 ;  /* 0x00000004090075a7 */ /* 0x001064000800017f */
[----:B-1----:R-:W-:Y:S05]  /*76b0*/  @!P0 NANOSLEEP.SYNCS 0x989680 ;  /* 0x009896800000895d */ /* 0x002fea0003900000 */
[----:B------:R-:W1:Y:S02]  /*76c0*/  @!P0 SYNCS.PHASECHK.TRANS64 P0, [R9+URZ], R4 ;  /* 0x00000004090085a7 */ /* 0x000e64000800007f */
[----:B-1----:R-:W-:Y:S05]  /*76d0*/  @!P0 BRA `(.L_x_193) ;  /* 0xfffffffc00f08947 */ /* 0x002fea000383ffff */
[----:B------:R-:W-:Y:S05]  /*76e0*/  BRA `(.L_x_214) ;  /* 0xfffffff800387947 */ /* 0x000fea000383ffff */
.L_x_194:
[----:B0-----:R0:W1:Y:S02]  /*76f0*/  SYNCS.PHASECHK.TRANS64.TRYWAIT P0, [R6+URZ], R5 ;  /* 0x00000005060075a7 */ /* 0x001064000800017f */
[----:B-1----:R-:W-:Y:S05]  /*7700*/  @!P0 NANOSLEEP.SYNCS 0x989680 ;  /* 0x009896800000895d */ /* 0x002fea0003900000 */
[----:B------:R-:W1:Y:S02]  /*7710*/  @!P0 SYNCS.PHASECHK.TRANS64 P0, [R6+URZ], R5 ;  /* 0x00000005060085a7 */ /* 0x000e64000800007f */
[----:B-1----:R-:W-:Y:S05]  /*7720*/  @!P0 BRA `(.L_x_194) ;  /* 0xfffffffc00f08947 */ /* 0x002fea000383ffff */
[----:B------:R-:W-:Y:S05]  /*7730*/  BRA `(.L_x_215) ;  /* 0xfffffff800487947 */ /* 0x000fea000383ffff */
.L_x_195:
[----:B0-----:R0:W1:Y:S02]  /*7740*/  SYNCS.PHASECHK.TRANS64.TRYWAIT P0, [R9+URZ], R4 ;  /* 0x00000004090075a7 */ /* 0x001064000800017f */
[----:B-1----:R-:W-:Y:S05]  /*7750*/  @!P0 NANOSLEEP.SYNCS 0x989680 ;  /* 0x009896800000895d */ /* 0x002fea0003900000 */
[----:B------:R-:W1:Y:S02]  /*7760*/  @!P0 SYNCS.PHASECHK.TRANS64 P0, [R9+URZ], R4 ;  /* 0x00000004090085a7 */ /* 0x000e64000800007f */
[----:B-1----:R-:W-:Y:S05]  /*7770*/  @!P0 BRA `(.L_x_195) ;  /* 0xfffffffc00f08947 */ /* 0x002fea000383ffff */
[----:B------:R-:W-:Y:S05]  /*7780*/  BRA `(.L_x_216) ;  /* 0xfffffff800587947 */ /* 0x000fea000383ffff */
.L_x_196:
[----:B-1----:R1:W2:Y:S02]  /*7790*/  SYNCS.PHASECHK.TRANS64.TRYWAIT P0, [R6+URZ], R5 ;  /* 0x00000005060075a7 */ /* 0x0022a4000800017f */
[----:B--2---:R-:W-:Y:S05]  /*77a0*/  @!P0 NANOSLEEP.SYNCS 0x989680 ;  /* 0x009896800000895d */ /* 0x004fea0003900000 */
[----:B------:R-:W2:Y:S02]  /*77b0*/  @!P0 SYNCS.PHASECHK.TRANS64 P0, [R6+URZ], R5 ;  /* 0x00000005060085a7 */ /* 0x000ea4000800007f */
[----:B--2---:R-:W-:Y:S05]  /*77c0*/  @!P0 BRA `(.L_x_196) ;  /* 0xfffffffc00f08947 */ /* 0x004fea000383ffff */
[----:B------:R-:W-:Y:S05]  /*77d0*/  BRA `(.L_x_217) ;  /* 0xfffffff800607947 */ /* 0x000fea000383ffff */
.L_x_218:
[----:B------:R-:W-:-:S00]  /*77e0*/  BRA `(.L_x_218) ;  /* 0xfffffffc00fc7947 */ /* 0x000fc0000383ffff */
[----:B------:R-:W-:-:S00]  /*77f0*/  NOP ;  /* 0x0000000000007918 */ /* 0x000fc00000000000 */
        /* <DEDUP_REMOVED lines=8> */
.L_x_219:


//--------------------- .nv.global.init           --------------------------
	.section	.nv.global.init,"aw",@progbits
.nv.global.init:
	.type		$str$22,@object
	.size		$str$22,($str$23 - $str$22)
$str$22:
        /*0000*/ 	.byte	0x6b, 0x5f, 0x74, 0x69, 0x6c, 0x65, 0x5f, 0x63, 0x6f, 0x75, 0x6e, 0x74, 0x20, 0x3e, 0x3d, 0x20
        /*0010*/ 	.byte	0x31, 0x00
	.type		$str$23,@object
	.size		$str$23,(__unnamed_1 - $str$23)
$str$23:
        /*0012*/ 	.byte	0x2f, 0x74, 0x6d, 0x70, 0x2f, 0x63, 0x75, 0x74, 0x6c, 0x61, 0x73, 0x73, 0x5f, 0x73, 0x77, 0x65
        /*0022*/ 	.byte	0x65, 0x70, 0x5f, 0x73, 0x72, 0x63, 0x2f, 0x69, 0x6e, 0x63, 0x6c, 0x75, 0x64, 0x65, 0x2f, 0x63
        /*0032*/ 	.byte	0x75, 0x74, 0x6c, 0x61, 0x73, 0x73, 0x2f, 0x67, 0x65, 0x6d, 0x6d, 0x2f, 0x63, 0x6f, 0x6c, 0x6c
        /*0042*/ 	.byte	0x65, 0x63, 0x74, 0x69, 0x76, 0x65, 0x2f, 0x73, 0x6d, 0x39, 0x30, 0x5f, 0x6d, 0x6d, 0x61, 0x5f
        /*0052*/ 	.byte	0x74, 0x6d, 0x61, 0x5f, 0x67, 0x6d, 0x6d, 0x61, 0x5f, 0x73, 0x73, 0x5f, 0x77, 0x61, 0x72, 0x70
        /*0062*/ 	.byte	0x73, 0x70, 0x65, 0x63, 0x69, 0x61, 0x6c, 0x69, 0x7a, 0x65, 0x64, 0x2e, 0x68, 0x70, 0x70, 0x00
	.type		__unnamed_1,@object
	.size		__unnamed_1,(.L_0 - __unnamed_1)
__unnamed_1:
        /*0072*/ 	.byte	0x76, 0x6f, 0x69, 0x64, 0x20, 0x63, 0x75, 0x74, 0x6c, 0x61, 0x73, 0x73, 0x3a, 0x3a, 0x67, 0x65
        /* <DEDUP_REMOVED lines=172> */
.L_0:


//--------------------- .nv.shared._ZN7cutlass13device_kernelINS_4gemm6kernel13GemmUniversalIN4cute5tupleIJiiiiEEENS1_10collective13CollectiveMmaINS1_34MainloopSm90TmaGmmaWarpSpecializedILi14ENS5_IJNS4_1CILi1EEESB_SB_EEENS1_35KernelTmaWarpSpecializedCooperativeEEENS5_IJNSA_ILi128EEESF_NSA_ILi64EEEEEEaNS5_IJlSB_lEEEaSI_NS4_8TiledMMAINS4_8MMA_AtomIJNS4_4SM904GMMA27MMA_64x128x32_S32S8S8_SS_TNEEEENS4_6LayoutINS5_IJNSA_ILi2EEESB_SB_EEENS5_IJSB_NSA_ILi0EEESS_EEEEENS5_IJNS4_10UnderscoreESV_SV_EEEEENS4_13SM90_TMA_LOADENS4_14ComposedLayoutINS4_7SwizzleILi2ELi4ELi3EEENS4_18smem_ptr_flag_bitsILi8EEENSP_INS5_IJNSA_ILi8EEESG_EEENS5_IJSG_SB_EEEEEEEvNS4_8identityESY_S18_vS19_EENS_8epilogue10collective6detail29Sm90TmaWarpSpecializedAdapterINS1C_15DefaultEpilogueIaSI_SI_NS1B_6thread17LinearCombinationIaLi1EiiLNS1G_9ScaleType4KindE0ELNS_15FloatRoundStyleE2EaEENS1_15EpilogueDefaultEEEEEvvEEEEvNT_6ParamsE --------------------------
	.section	.nv.shared._ZN7cutlass13device_kernelINS_4gemm6kernel13GemmUniversalIN4cute5tupleIJiiiiEEENS1_10collective13CollectiveMmaINS1_34MainloopSm90TmaGmmaWarpSpecializedILi14ENS5_IJNS4_1CILi1EEESB_SB_EEENS1_35KernelTmaWarpSpecializedCooperativeEEENS5_IJNSA_ILi128EEESF_NSA_ILi64EEEEEEaNS5_IJlSB_lEEEaSI_NS4_8TiledMMAINS4_8MMA_AtomIJNS4_4SM904GMMA27MMA_64x128x32_S32S8S8_SS_TNEEEENS4_6LayoutINS5_IJNSA_ILi2EEESB_SB_EEENS5_IJSB_NSA_ILi0EEESS_EEEEENS5_IJNS4_10UnderscoreESV_SV_EEEEENS4_13SM90_TMA_LOADENS4_14ComposedLayoutINS4_7SwizzleILi2ELi4ELi3EEENS4_18smem_ptr_flag_bitsILi8EEENSP_INS5_IJNSA_ILi8EEESG_EEENS5_IJSG_SB_EEEEEEEvNS4_8identityESY_S18_vS19_EENS_8epilogue10collective6detail29Sm90TmaWarpSpecializedAdapterINS1C_15DefaultEpilogueIaSI_SI_NS1B_6thread17LinearCombinationIaLi1EiiLNS1G_9ScaleType4KindE0ELNS_15FloatRoundStyleE2EaEENS1_15EpilogueDefaultEEEEEvvEEEEvNT_6ParamsE,"aw",@nobits
	.sectionflags	@""
	.align	16
	.zero		1024


//--------------------- .nv.shared.reserved.0     --------------------------
	.section	.nv.shared.reserved.0,"aw",@nobits
	.weak		__nv_reservedSMEM_offset_0_alias
	.size		__nv_reservedSMEM_offset_0_alias, 0, 0
	.other		__nv_reservedSMEM_offset_0_alias,@"STO_CUDA_RESERVED_SHARED STV_DEFAULT"
__nv_reservedSMEM_offset_0_alias:
	.zero		0


//--------------------- .nv.global                --------------------------
	.section	.nv.global,"aw",@nobits
.nv.global:
	.type		_ZN39_INTERNAL_f93976ea_4_k_cu_5f60b724_81204cute1_E,@object
	.size		_ZN39_INTERNAL_f93976ea_4_k_cu_5f60b724_81204cute1_E,(_ZN39_INTERNAL_f93976ea_4_k_cu_5f60b724_81204cuda3std3__45__cpo6cbeginE - _ZN39_INTERNAL_f93976ea_4_k_cu_5f60b724_81204cute1_E)
_ZN39_INTERNAL_f93976ea_4_k_cu_5f60b724_81204cute1_E:
	.zero		1
	.type		_ZN39_INTERNAL_f93976ea_4_k_cu_5f60b724_81204cuda3std3__45__cpo6cbeginE,@object
	.size		_ZN39_INTERNAL_f93976ea_4_k_cu_5f60b724_81204cuda3std3__45__cpo6cbeginE,(_ZN39_INTERNAL_f93976ea_4_k_cu_5f60b724_81204cuda3std3__48in_placeE - _ZN39_INTERNAL_f93976ea_4_k_cu_5f60b724_81204cuda3std3__45__cpo6cbeginE)
_ZN39_INTERNAL_f93976ea_4_k_cu_5f60b724_81204cuda3std3__45__cpo6cbeginE:
	.zero		1
	.type		_ZN39_INTERNAL_f93976ea_4_k_cu_5f60b724_81204cuda3std3__48in_placeE,@object
	.size		_ZN39_INTERNAL_f93976ea_4_k_cu_5f60b724_81204cuda3std3__48in_placeE,(_ZN39_INTERNAL_f93976ea_4_k_cu_5f60b724_81204cuda3std6ranges3__45__cpo9iter_moveE - _ZN39_INTERNAL_f93976ea_4_k_cu_5f60b724_81204cuda3std3__48in_placeE)
_ZN39_INTERNAL_f93976ea_4_k_cu_5f60b724_81204cuda3std3__48in_placeE:
	.zero		1
	.type		_ZN39_INTERNAL_f93976ea_4_k_cu_5f60b724_81204cuda3std6ranges3__45__cpo9iter_moveE,@object
	.size		_ZN39_INTERNAL_f93976ea_4_k_cu_5f60b724_81204cuda3std6ranges3__45__cpo9iter_moveE,(_ZN39_INTERNAL_f93976ea_4_k_cu_5f60b724_81204cuda3std3__45__cpo5beginE - _ZN39_INTERNAL_f93976ea_4_k_cu_5f60b724_81204cuda3std6ranges3__45__cpo9iter_moveE)
_ZN39_INTERNAL_f93976ea_4_k_cu_5f60b724_81204cuda3std6ranges3__45__cpo9iter_moveE:
	.zero		1
	.type		_ZN39_INTERNAL_f93976ea_4_k_cu_5f60b724_81204cuda3std3__45__cpo5beginE,@object
	.size		_ZN39_INTERNAL_f93976ea_4_k_cu_5f60b724_81204cuda3std3__45__cpo5beginE,(_ZN39_INTERNAL_f93976ea_4_k_cu_5f60b724_81204cuda3std3__441_GLOBAL__N__f93976ea_4_k_cu_5f60b724_81206ignoreE - _ZN39_INTERNAL_f93976ea_4_k_cu_5f60b724_81204cuda3std3__45__cpo5beginE)
_ZN39_INTERNAL_f93976ea_4_k_cu_5f60b724_81204cuda3std3__45__cpo5beginE:
	.zero		1
	.type		_ZN39_INTERNAL_f93976ea_4_k_cu_5f60b724_81204cuda3std3__441_GLOBAL__N__f93976ea_4_k_cu_5f60b724_81206ignoreE,@object
	.size		_ZN39_INTERNAL_f93976ea_4_k_cu_5f60b724_81204cuda3std3__441_GLOBAL__N__f93976ea_4_k_cu_5f60b724_81206ignoreE,(_ZN39_INTERNAL_f93976ea_4_k_cu_5f60b724_81204cute7productE - _ZN39_INTERNAL_f93976ea_4_k_cu_5f60b724_81204cuda3std3__441_GLOBAL__N__f93976ea_4_k_cu_5f60b724_81206ignoreE)
_ZN39_INTERNAL_f93976ea_4_k_cu_5f60b724_81204cuda3std3__441_GLOBAL__N__f93976ea_4_k_cu_5f60b724_81206ignoreE:
	.zero		1
	.type		_ZN39_INTERNAL_f93976ea_4_k_cu_5f60b724_81204cute7productE,@object
	.size		_ZN39_INTERNAL_f93976ea_4_k_cu_5f60b724_81204cute7productE,(_ZN39_INTERNAL_f93976ea_4_k_cu_5f60b724_81204cuda3std3__45__cpo3endE - _ZN39_INTERNAL_f93976ea_4_k_cu_5f60b724_81204cute7productE)
_ZN39_INTERNAL_f93976ea_4_k_cu_5f60b724_81204cute7productE:
	.zero		1
	.type		_ZN39_INTERNAL_f93976ea_4_k_cu_5f60b724_81204cuda3std3__45__cpo3endE,@object
	.size		_ZN39_INTERNAL_f93976ea_4_k_cu_5f60b724_81204cuda3std3__45__cpo3endE,(_ZN39_INTERNAL_f93976ea_4_k_cu_5f60b724_81204cuda3std3__419piecewise_constructE - _ZN39_INTERNAL_f93976ea_4_k_cu_5f60b724_81204cuda3std3__45__cpo3endE)
_ZN39_INTERNAL_f93976ea_4_k_cu_5f60b724_81204cuda3std3__45__cpo3endE:
	.zero		1
	.type		_ZN39_INTERNAL_f93976ea_4_k_cu_5f60b724_81204cuda3std3__419piecewise_constructE,@object
	.size		_ZN39_INTERNAL_f93976ea_4_k_cu_5f60b724_81204cuda3std3__419piecewise_constructE,(_ZN39_INTERNAL_f93976ea_4_k_cu_5f60b724_81204cuda3std3__45__cpo4cendE - _ZN39_INTERNAL_f93976ea_4_k_cu_5f60b724_81204cuda3std3__419piecewise_constructE)
_ZN39_INTERNAL_f93976ea_4_k_cu_5f60b724_81204cuda3std3__419piecewise_constructE:
	.zero		1
	.type		_ZN39_INTERNAL_f93976ea_4_k_cu_5f60b724_81204cuda3std3__45__cpo4cendE,@object
	.size		_ZN39_INTERNAL_f93976ea_4_k_cu_5f60b724_81204cuda3std3__45__cpo4cendE,(_ZN39_INTERNAL_f93976ea_4_k_cu_5f60b724_81204cuda3std6ranges3__45__cpo4swapE - _ZN39_INTERNAL_f93976ea_4_k_cu_5f60b724_81204cuda3std3__45__cpo4cendE)
_ZN39_INTERNAL_f93976ea_4_k_cu_5f60b724_81204cuda3std3__45__cpo4cendE:
	.zero		1
	.type		_ZN39_INTERNAL_f93976ea_4_k_cu_5f60b724_81204cuda3std6ranges3__45__cpo4swapE,@object
	.size		_ZN39_INTERNAL_f93976ea_4_k_cu_5f60b724_81204cuda3std6ranges3__45__cpo4swapE,(.L_8 - _ZN39_INTERNAL_f93976ea_4_k_cu_5f60b724_81204cuda3std6ranges3__45__cpo4swapE)
_ZN39_INTERNAL_f93976ea_4_k_cu_5f60b724_81204cuda3std6ranges3__45__cpo4swapE:
	.zero		1
.L_8:


//--------------------- .nv.constant0._ZN7cutlass13device_kernelINS_4gemm6kernel13GemmUniversalIN4cute5tupleIJiiiiEEENS1_10collective13CollectiveMmaINS1_34MainloopSm90TmaGmmaWarpSpecializedILi14ENS5_IJNS4_1CILi1EEESB_SB_EEENS1_35KernelTmaWarpSpecializedCooperativeEEENS5_IJNSA_ILi128EEESF_NSA_ILi64EEEEEEaNS5_IJlSB_lEEEaSI_NS4_8TiledMMAINS4_8MMA_AtomIJNS4_4SM904GMMA27MMA_64x128x32_S32S8S8_SS_TNEEEENS4_6LayoutINS5_IJNSA_ILi2EEESB_SB_EEENS5_IJSB_NSA_ILi0EEESS_EEEEENS5_IJNS4_10UnderscoreESV_SV_EEEEENS4_13SM90_TMA_LOADENS4_14ComposedLayoutINS4_7SwizzleILi2ELi4ELi3EEENS4_18smem_ptr_flag_bitsILi8EEENSP_INS5_IJNSA_ILi8EEESG_EEENS5_IJSG_SB_EEEEEEEvNS4_8identityESY_S18_vS19_EENS_8epilogue10collective6detail29Sm90TmaWarpSpecializedAdapterINS1C_15DefaultEpilogueIaSI_SI_NS1B_6thread17LinearCombinationIaLi1EiiLNS1G_9ScaleType4KindE0ELNS_15FloatRoundStyleE2EaEENS1_15EpilogueDefaultEEEEEvvEEEEvNT_6ParamsE --------------------------
	.section	.nv.constant0._ZN7cutlass13device_kernelINS_4gemm6kernel13GemmUniversalIN4cute5tupleIJiiiiEEENS1_10collective13CollectiveMmaINS1_34MainloopSm90TmaGmmaWarpSpecializedILi14ENS5_IJNS4_1CILi1EEESB_SB_EEENS1_35KernelTmaWarpSpecializedCooperativeEEENS5_IJNSA_ILi128EEESF_NSA_ILi64EEEEEEaNS5_IJlSB_lEEEaSI_NS4_8TiledMMAINS4_8MMA_AtomIJNS4_4SM904GMMA27MMA_64x128x32_S32S8S8_SS_TNEEEENS4_6LayoutINS5_IJNSA_ILi2EEESB_SB_EEENS5_IJSB_NSA_ILi0EEESS_EEEEENS5_IJNS4_10UnderscoreESV_SV_EEEEENS4_13SM90_TMA_LOADENS4_14ComposedLayoutINS4_7SwizzleILi2ELi4ELi3EEENS4_18smem_ptr_flag_bitsILi8EEENSP_INS5_IJNSA_ILi8EEESG_EEENS5_IJSG_SB_EEEEEEEvNS4_8identityESY_S18_vS19_EENS_8epilogue10collective6detail29Sm90TmaWarpSpecializedAdapterINS1C_15DefaultEpilogueIaSI_SI_NS1B_6thread17LinearCombinationIaLi1EiiLNS1G_9ScaleType4KindE0ELNS_15FloatRoundStyleE2EaEENS1_15EpilogueDefaultEEEEEvvEEEEvNT_6ParamsE,"a",@progbits
	.sectionflags	@""
	.align	4
.nv.constant0._ZN7cutlass13device_kernelINS_4gemm6kernel13GemmUniversalIN4cute5tupleIJiiiiEEENS1_10collective13CollectiveMmaINS1_34MainloopSm90TmaGmmaWarpSpecializedILi14ENS5_IJNS4_1CILi1EEESB_SB_EEENS1_35KernelTmaWarpSpecializedCooperativeEEENS5_IJNSA_ILi128EEESF_NSA_ILi64EEEEEEaNS5_IJlSB_lEEEaSI_NS4_8TiledMMAINS4_8MMA_AtomIJNS4_4SM904GMMA27MMA_64x128x32_S32S8S8_SS_TNEEEENS4_6LayoutINS5_IJNSA_ILi2EEESB_SB_EEENS5_IJSB_NSA_ILi0EEESS_EEEEENS5_IJNS4_10UnderscoreESV_SV_EEEEENS4_13SM90_TMA_LOADENS4_14ComposedLayoutINS4_7SwizzleILi2ELi4ELi3EEENS4_18smem_ptr_flag_bitsILi8EEENSP_INS5_IJNSA_ILi8EEESG_EEENS5_IJSG_SB_EEEEEEEvNS4_8identityESY_S18_vS19_EENS_8epilogue10collective6detail29Sm90TmaWarpSpecializedAdapterINS1C_15DefaultEpilogueIaSI_SI_NS1B_6thread17LinearCombinationIaLi1EiiLNS1G_9ScaleType4KindE0ELNS_15FloatRoundStyleE2EaEENS1_15EpilogueDefaultEEEEEvvEEEEvNT_6ParamsE:
	.zero		1664


//--------------------- SYMBOLS --------------------------

	.type		.nv.reservedSmem.offset0,@object
	.size		.nv.reservedSmem.offset0,0x4
	.type		__assertfail,@function
